	.target	sm_90a

	.elftype	@"ET_EXEC"


//--------------------- .note.nv.tkinfo           --------------------------
	.section	.note.nv.tkinfo,"",@"SHT_NOTE"
	.sectionflags	@"SHF_NOTE_NV_TKINFO"
	.tkinfo
        /*0018*/ 	.word	0x00000002
        /*0030*/ 	.string	""
        /*0030*/ 	.string	"ptxas"
        /*0030*/ 	.string	"Cuda compilation tools, release 13.0, V13.0.88"
        /*0030*/ 	.string	"Build cuda_13.0.r13.0/compiler.36424714_0"
        /*0030*/ 	.string	"-arch sm_90a -m 64 "



//--------------------- .note.nv.cuinfo           --------------------------
	.section	.note.nv.cuinfo,"",@"SHT_NOTE"
	.sectionflags	@"SHF_NOTE_NV_CUINFO"
        /*0018*/ 	.short	0x0002
        /*001a*/ 	.short	0x005a
        /*001c*/ 	.short	0x0082
	.zero		2


//--------------------- .nv.info                  --------------------------
	.section	.nv.info,"",@"SHT_CUDA_INFO"
	.align	4


	//----- nvinfo : EIATTR_REGCOUNT
	.align		4
        /*0000*/ 	.byte	0x04, 0x2f
        /*0002*/ 	.short	(.L_18 - .L_17)
	.align		4
.L_17:
        /*0004*/ 	.word	index@(_ZN7cutlass13device_kernelINS_4gemm6kernel13GemmUniversalIN4cute5tupleIJiiiiEEENS1_10collective13CollectiveMmaINS1_34MainloopSm90TmaGmmaWarpSpecializedILi8ENS5_IJNS4_1CILi2EEENSA_ILi1EEESC_EEENS1_35KernelTmaWarpSpecializedCooperativeEEENS5_IJNSA_ILi128EEENSA_ILi64EEESH_EEENS_10bfloat16_tENS5_IJlSC_lEEESJ_SK_NS4_8TiledMMAINS4_8MMA_AtomIJNS4_4SM904GMMA27MMA_64x64x16_F32BF16BF16_SSILNSO_5MajorE0ELSQ_0ELNSO_7ScaleInE1ELSR_1EEEEEENS4_6LayoutISD_NS5_IJSC_NSA_ILi0EEESV_EEEEENS5_IJNS4_10UnderscoreESY_SY_EEEEENS4_13SM90_TMA_LOADENS4_14ComposedLayoutINS4_7SwizzleILi3ELi4ELi3EEENS4_18smem_ptr_flag_bitsILi16EEENSU_INS5_IJNSA_ILi8EEESH_EEENS5_IJSH_SC_EEEEEEEvNS4_8identityENS4_23SM90_TMA_LOAD_MULTICASTES1B_vS1C_EENS_8epilogue10collective18CollectiveEpilogueINS1F_22Sm90TmaWarpSpecializedILi3ELi2ELi16ELb1ELb0EEEJSI_NS5_IJSG_NSA_ILi32EEEEEESJ_SK_SJ_SK_NS1F_6fusion15FusionCallbacksIS1J_NS1M_13LinCombEltActINS1F_6thread4ReLuESJ_fSJ_fLNS_15FloatRoundStyleE2EEESI_S1L_JEEES11_NS12_INS13_ILi2ELi4ELi3EEES16_NSU_INS5_IJS17_S1K_EEENS5_IJS1K_SC_EEEEEEENS4_17SM75_U32x4_LDSM_NENS4_14SM90_TMA_STOREES1Y_NS4_17SM90_U32x4_STSM_NENS4_9Copy_AtomIJS21_NS_6half_tEEEEvEEEvvEEEEvNT_6ParamsE)
        /*0008*/ 	.word	0x000000a8


	//----- nvinfo : EIATTR_FRAME_SIZE
	.align		4
.L_18:
        /*000c*/ 	.byte	0x04, 0x11
        /*000e*/ 	.short	(.L_20 - .L_19)
	.align		4
.L_19:
        /*0010*/ 	.word	index@(_ZN7cutlass13device_kernelINS_4gemm6kernel13GemmUniversalIN4cute5tupleIJiiiiEEENS1_10collective13CollectiveMmaINS1_34MainloopSm90TmaGmmaWarpSpecializedILi8ENS5_IJNS4_1CILi2EEENSA_ILi1EEESC_EEENS1_35KernelTmaWarpSpecializedCooperativeEEENS5_IJNSA_ILi128EEENSA_ILi64EEESH_EEENS_10bfloat16_tENS5_IJlSC_lEEESJ_SK_NS4_8TiledMMAINS4_8MMA_AtomIJNS4_4SM904GMMA27MMA_64x64x16_F32BF16BF16_SSILNSO_5MajorE0ELSQ_0ELNSO_7ScaleInE1ELSR_1EEEEEENS4_6LayoutISD_NS5_IJSC_NSA_ILi0EEESV_EEEEENS5_IJNS4_10UnderscoreESY_SY_EEEEENS4_13SM90_TMA_LOADENS4_14ComposedLayoutINS4_7SwizzleILi3ELi4ELi3EEENS4_18smem_ptr_flag_bitsILi16EEENSU_INS5_IJNSA_ILi8EEESH_EEENS5_IJSH_SC_EEEEEEEvNS4_8identityENS4_23SM90_TMA_LOAD_MULTICASTES1B_vS1C_EENS_8epilogue10collective18CollectiveEpilogueINS1F_22Sm90TmaWarpSpecializedILi3ELi2ELi16ELb1ELb0EEEJSI_NS5_IJSG_NSA_ILi32EEEEEESJ_SK_SJ_SK_NS1F_6fusion15FusionCallbacksIS1J_NS1M_13LinCombEltActINS1F_6thread4ReLuESJ_fSJ_fLNS_15FloatRoundStyleE2EEESI_S1L_JEEES11_NS12_INS13_ILi2ELi4ELi3EEES16_NSU_INS5_IJS17_S1K_EEENS5_IJS1K_SC_EEEEEEENS4_17SM75_U32x4_LDSM_NENS4_14SM90_TMA_STOREES1Y_NS4_17SM90_U32x4_STSM_NENS4_9Copy_AtomIJS21_NS_6half_tEEEEvEEEvvEEEEvNT_6ParamsE)
        /*0014*/ 	.word	0x00000000


	//----- nvinfo : EIATTR_MIN_STACK_SIZE
	.align		4
.L_20:
        /*0018*/ 	.byte	0x04, 0x12
        /*001a*/ 	.short	(.L_22 - .L_21)
	.align		4
.L_21:
        /*001c*/ 	.word	index@(_ZN7cutlass13device_kernelINS_4gemm6kernel13GemmUniversalIN4cute5tupleIJiiiiEEENS1_10collective13CollectiveMmaINS1_34MainloopSm90TmaGmmaWarpSpecializedILi8ENS5_IJNS4_1CILi2EEENSA_ILi1EEESC_EEENS1_35KernelTmaWarpSpecializedCooperativeEEENS5_IJNSA_ILi128EEENSA_ILi64EEESH_EEENS_10bfloat16_tENS5_IJlSC_lEEESJ_SK_NS4_8TiledMMAINS4_8MMA_AtomIJNS4_4SM904GMMA27MMA_64x64x16_F32BF16BF16_SSILNSO_5MajorE0ELSQ_0ELNSO_7ScaleInE1ELSR_1EEEEEENS4_6LayoutISD_NS5_IJSC_NSA_ILi0EEESV_EEEEENS5_IJNS4_10UnderscoreESY_SY_EEEEENS4_13SM90_TMA_LOADENS4_14ComposedLayoutINS4_7SwizzleILi3ELi4ELi3EEENS4_18smem_ptr_flag_bitsILi16EEENSU_INS5_IJNSA_ILi8EEESH_EEENS5_IJSH_SC_EEEEEEEvNS4_8identityENS4_23SM90_TMA_LOAD_MULTICASTES1B_vS1C_EENS_8epilogue10collective18CollectiveEpilogueINS1F_22Sm90TmaWarpSpecializedILi3ELi2ELi16ELb1ELb0EEEJSI_NS5_IJSG_NSA_ILi32EEEEEESJ_SK_SJ_SK_NS1F_6fusion15FusionCallbacksIS1J_NS1M_13LinCombEltActINS1F_6thread4ReLuESJ_fSJ_fLNS_15FloatRoundStyleE2EEESI_S1L_JEEES11_NS12_INS13_ILi2ELi4ELi3EEES16_NSU_INS5_IJS17_S1K_EEENS5_IJS1K_SC_EEEEEEENS4_17SM75_U32x4_LDSM_NENS4_14SM90_TMA_STOREES1Y_NS4_17SM90_U32x4_STSM_NENS4_9Copy_AtomIJS21_NS_6half_tEEEEvEEEvvEEEEvNT_6ParamsE)
        /*0020*/ 	.word	0x00000000
.L_22:


//--------------------- .nv.compat                --------------------------
	.section	.nv.compat,"",@"SHT_CUDA_COMPAT_INFO"
	.align	4
        /*0000*/ 	.byte	0x02, 0x09, 0x01, 0x00, 0x02, 0x02, 0x04, 0x00, 0x02, 0x05, 0x05, 0x00, 0x03, 0x07, 0x01, 0x01
        /*0010*/ 	.byte	0x02, 0x03, 0x01, 0x00, 0x02, 0x06, 0x01, 0x00, 0x04, 0x0b, 0x08, 0x00, 0x00, 0x00, 0x00, 0x00
        /*0020*/ 	.byte	0x00, 0x00, 0x00, 0x00


//--------------------- .nv.info._ZN7cutlass13device_kernelINS_4gemm6kernel13GemmUniversalIN4cute5tupleIJiiiiEEENS1_10collective13CollectiveMmaINS1_34MainloopSm90TmaGmmaWarpSpecializedILi8ENS5_IJNS4_1CILi2EEENSA_ILi1EEESC_EEENS1_35KernelTmaWarpSpecializedCooperativeEEENS5_IJNSA_ILi128EEENSA_ILi64EEESH_EEENS_10bfloat16_tENS5_IJlSC_lEEESJ_SK_NS4_8TiledMMAINS4_8MMA_AtomIJNS4_4SM904GMMA27MMA_64x64x16_F32BF16BF16_SSILNSO_5MajorE0ELSQ_0ELNSO_7ScaleInE1ELSR_1EEEEEENS4_6LayoutISD_NS5_IJSC_NSA_ILi0EEESV_EEEEENS5_IJNS4_10UnderscoreESY_SY_EEEEENS4_13SM90_TMA_LOADENS4_14ComposedLayoutINS4_7SwizzleILi3ELi4ELi3EEENS4_18smem_ptr_flag_bitsILi16EEENSU_INS5_IJNSA_ILi8EEESH_EEENS5_IJSH_SC_EEEEEEEvNS4_8identityENS4_23SM90_TMA_LOAD_MULTICASTES1B_vS1C_EENS_8epilogue10collective18CollectiveEpilogueINS1F_22Sm90TmaWarpSpecializedILi3ELi2ELi16ELb1ELb0EEEJSI_NS5_IJSG_NSA_ILi32EEEEEESJ_SK_SJ_SK_NS1F_6fusion15FusionCallbacksIS1J_NS1M_13LinCombEltActINS1F_6thread4ReLuESJ_fSJ_fLNS_15FloatRoundStyleE2EEESI_S1L_JEEES11_NS12_INS13_ILi2ELi4ELi3EEES16_NSU_INS5_IJS17_S1K_EEENS5_IJS1K_SC_EEEEEEENS4_17SM75_U32x4_LDSM_NENS4_14SM90_TMA_STOREES1Y_NS4_17SM90_U32x4_STSM_NENS4_9Copy_AtomIJS21_NS_6half_tEEEEvEEEvvEEEEvNT_6ParamsE --------------------------
	.section	.nv.info._ZN7cutlass13device_kernelINS_4gemm6kernel13GemmUniversalIN4cute5tupleIJiiiiEEENS1_10collective13CollectiveMmaINS1_34MainloopSm90TmaGmmaWarpSpecializedILi8ENS5_IJNS4_1CILi2EEENSA_ILi1EEESC_EEENS1_35KernelTmaWarpSpecializedCooperativeEEENS5_IJNSA_ILi128EEENSA_ILi64EEESH_EEENS_10bfloat16_tENS5_IJlSC_lEEESJ_SK_NS4_8TiledMMAINS4_8MMA_AtomIJNS4_4SM904GMMA27MMA_64x64x16_F32BF16BF16_SSILNSO_5MajorE0ELSQ_0ELNSO_7ScaleInE1ELSR_1EEEEEENS4_6LayoutISD_NS5_IJSC_NSA_ILi0EEESV_EEEEENS5_IJNS4_10UnderscoreESY_SY_EEEEENS4_13SM90_TMA_LOADENS4_14ComposedLayoutINS4_7SwizzleILi3ELi4ELi3EEENS4_18smem_ptr_flag_bitsILi16EEENSU_INS5_IJNSA_ILi8EEESH_EEENS5_IJSH_SC_EEEEEEEvNS4_8identityENS4_23SM90_TMA_LOAD_MULTICASTES1B_vS1C_EENS_8epilogue10collective18CollectiveEpilogueINS1F_22Sm90TmaWarpSpecializedILi3ELi2ELi16ELb1ELb0EEEJSI_NS5_IJSG_NSA_ILi32EEEEEESJ_SK_SJ_SK_NS1F_6fusion15FusionCallbacksIS1J_NS1M_13LinCombEltActINS1F_6thread4ReLuESJ_fSJ_fLNS_15FloatRoundStyleE2EEESI_S1L_JEEES11_NS12_INS13_ILi2ELi4ELi3EEES16_NSU_INS5_IJS17_S1K_EEENS5_IJS1K_SC_EEEEEEENS4_17SM75_U32x4_LDSM_NENS4_14SM90_TMA_STOREES1Y_NS4_17SM90_U32x4_STSM_NENS4_9Copy_AtomIJS21_NS_6half_tEEEEvEEEvvEEEEvNT_6ParamsE,"",@"SHT_CUDA_INFO"
	.sectionflags	@""
	.align	4


	//----- nvinfo : EIATTR_CUDA_API_VERSION
	.align		4
        /*0000*/ 	.byte	0x04, 0x37
        /*0002*/ 	.short	(.L_24 - .L_23)
.L_23:
        /*0004*/ 	.word	0x00000082


	//----- nvinfo : EIATTR_KPARAM_INFO
	.align		4
.L_24:
        /*0008*/ 	.byte	0x04, 0x17
        /*000a*/ 	.short	(.L_26 - .L_25)
.L_25:
        /*000c*/ 	.word	0x00000000
        /*0010*/ 	.short	0x0000
        /*0012*/ 	.short	0x0070
        /*0014*/ 	.byte	0x00, 0xf0, 0x01, 0x1c


	//----- nvinfo : EIATTR_SPARSE_MMA_MASK
	.align		4
.L_26:
        /*0018*/ 	.byte	0x03, 0x50
        /*001a*/ 	.short	0x0000


	//----- nvinfo : EIATTR_MAXREG_COUNT
	.align		4
        /*001c*/ 	.byte	0x03, 0x1b
        /*001e*/ 	.short	0x00a8


	//----- nvinfo : EIATTR_NUM_BARRIERS
	.align		4
        /*0020*/ 	.byte	0x02, 0x4c
        /*0022*/ 	.byte	0x02
	.zero		1


	//----- nvinfo : EIATTR_EXTERNS
	.align		4
        /*0024*/ 	.byte	0x04, 0x0f
        /*0026*/ 	.short	(.L_28 - .L_27)


	//   ....[0]....
	.align		4
.L_27:
        /*0028*/ 	.word	index@(__assertfail)


	//----- nvinfo : EIATTR_MERCURY_ISA_VERSION
	.align		4
.L_28:
        /*002c*/ 	.byte	0x03, 0x5f
        /*002e*/ 	.short	0x0101


	//----- nvinfo : EIATTR_INT_WARP_WIDE_INSTR_OFFSETS
	.align		4
        /*0030*/ 	.byte	0x04, 0x31
        /*0032*/ 	.short	(.L_30 - .L_29)


	//   ....[0]....
.L_29:
        /*0034*/ 	.word	0x00000aa0


	//   ....[1]....
        /*0038*/ 	.word	0x00000ab0


	//   ....[2]....
        /*003c*/ 	.word	0x00000bb0


	//   ....[3]....
        /*0040*/ 	.word	0x000021d0


	//----- nvinfo : EIATTR_COOP_GROUP_MASK_REGIDS
	.align		4
.L_30:
        /*0044*/ 	.byte	0x04, 0x29
        /*0046*/ 	.short	(.L_32 - .L_31)


	//   ....[0]....
.L_31:
        /*0048*/ 	.word	0xffffffff


	//   ....[1]....
        /*004c*/ 	.word	0xffffffff


	//   ....[2]....
        /*0050*/ 	.word	0xffffffff


	//   ....[3]....
        /*0054*/ 	.word	0xffffffff


	//   ....[4]....
        /*0058*/ 	.word	0xffffffff


	//   ....[5]....
        /*005c*/ 	.word	0xffffffff


	//   ....[6]....
        /*0060*/ 	.word	0xffffffff


	//----- nvinfo : EIATTR_COOP_GROUP_INSTR_OFFSETS
	.align		4
.L_32:
        /*0064*/ 	.byte	0x04, 0x28
        /*0066*/ 	.short	(.L_34 - .L_33)


	//   ....[0]....
.L_33:
        /*0068*/ 	.word	0x00000070


	//   ....[1]....
        /*006c*/ 	.word	0x00000080


	//   ....[2]....
        /*0070*/ 	.word	0x00000440


	//   ....[3]....
        /*0074*/ 	.word	0x000006c0


	//   ....[4]....
        /*0078*/ 	.word	0x00000900


	//   ....[5]....
        /*007c*/ 	.word	0x00000d10


	//   ....[6]....
        /*0080*/ 	.word	0x000017d0


	//----- nvinfo : EIATTR_REG_RECONFIG
	.align		4
.L_34:
        /*0084*/ 	.byte	0x01, 0x54
	.zero		2


	//----- nvinfo : EIATTR_SYSCALL_OFFSETS
	.align		4
        /*0088*/ 	.byte	0x04, 0x46
        /*008a*/ 	.short	(.L_36 - .L_35)


	//   ....[0]....
.L_35:
        /*008c*/ 	.word	0x00001990


	//   ....[1]....
        /*0090*/ 	.word	0x00002400


	//   ....[2]....
        /*0094*/ 	.word	0x000024f0


	//----- nvinfo : EIATTR_MBARRIER_INSTR_OFFSETS
	.align		4
.L_36:
        /*0098*/ 	.byte	0x04, 0x39
        /*009a*/ 	.short	(.L_38 - .L_37)


	//   ....[0]....
.L_37:
        /*009c*/ 	.word	0x00000560
        /*00a0*/ 	.word	0x000000ff
        /*00a4*/ 	.word	0x00000000
        /*00a8*/ 	.short	0x0100
        /*00aa*/ 	.byte	0x08
	.zero		1


	//   ....[1]....
        /*00ac*/ 	.word	0x00000570
        /*00b0*/ 	.word	0x000000ff
        /*00b4*/ 	.word	0x00000040
        /*00b8*/ 	.short	0x0100
        /*00ba*/ 	.byte	0x08
	.zero		1


	//   ....[2]....
        /*00bc*/ 	.word	0x00000580
        /*00c0*/ 	.word	0x000000ff
        /*00c4*/ 	.word	0x00000008
        /*00c8*/ 	.short	0x0100
        /*00ca*/ 	.byte	0x08
	.zero		1


	//   ....[3]....
        /*00cc*/ 	.word	0x00000590
        /*00d0*/ 	.word	0x000000ff
        /*00d4*/ 	.word	0x00000048
        /*00d8*/ 	.short	0x0100
        /*00da*/ 	.byte	0x08
	.zero		1


	//   ....[4]....
        /*00dc*/ 	.word	0x000005a0
        /*00e0*/ 	.word	0x000000ff
        /*00e4*/ 	.word	0x00000010
        /*00e8*/ 	.short	0x0100
        /*00ea*/ 	.byte	0x08
	.zero		1


	//   ....[5]....
        /*00ec*/ 	.word	0x000005b0
        /*00f0*/ 	.word	0x000000ff
        /*00f4*/ 	.word	0x00000050
        /*00f8*/ 	.short	0x0100
        /*00fa*/ 	.byte	0x08
	.zero		1


	//   ....[6]....
        /*00fc*/ 	.word	0x000005c0
        /*0100*/ 	.word	0x000000ff
        /*0104*/ 	.word	0x00000018
        /*0108*/ 	.short	0x0100
        /*010a*/ 	.byte	0x08
	.zero		1


	//   ....[7]....
        /*010c*/ 	.word	0x000005d0
        /*0110*/ 	.word	0x000000ff
        /*0114*/ 	.word	0x00000058
        /*0118*/ 	.short	0x0100
        /*011a*/ 	.byte	0x08
	.zero		1


	//   ....[8]....
        /*011c*/ 	.word	0x000005e0
        /*0120*/ 	.word	0x000000ff
        /*0124*/ 	.word	0x00000020
        /*0128*/ 	.short	0x0100
        /*012a*/ 	.byte	0x08
	.zero		1


	//   ....[9]....
        /*012c*/ 	.word	0x000005f0
        /*0130*/ 	.word	0x000000ff
        /*0134*/ 	.word	0x00000060
        /*0138*/ 	.short	0x0100
        /*013a*/ 	.byte	0x08
	.zero		1


	//   ....[10]....
        /*013c*/ 	.word	0x00000600
        /*0140*/ 	.word	0x000000ff
        /*0144*/ 	.word	0x00000028
        /*0148*/ 	.short	0x0100
        /*014a*/ 	.byte	0x08
	.zero		1


	//   ....[11]....
        /*014c*/ 	.word	0x00000610
        /*0150*/ 	.word	0x000000ff
        /*0154*/ 	.word	0x00000068
        /*0158*/ 	.short	0x0100
        /*015a*/ 	.byte	0x08
	.zero		1


	//   ....[12]....
        /*015c*/ 	.word	0x00000620
        /*0160*/ 	.word	0x000000ff
        /*0164*/ 	.word	0x00000030
        /*0168*/ 	.short	0x0100
        /*016a*/ 	.byte	0x08
	.zero		1


	//   ....[13]....
        /*016c*/ 	.word	0x00000630
        /*0170*/ 	.word	0x000000ff
        /*0174*/ 	.word	0x00000070
        /*0178*/ 	.short	0x0100
        /*017a*/ 	.byte	0x08
	.zero		1


	//   ....[14]....
        /*017c*/ 	.word	0x00000640
        /*0180*/ 	.word	0x000000ff
        /*0184*/ 	.word	0x00000038
        /*0188*/ 	.short	0x0100
        /*018a*/ 	.byte	0x08
	.zero		1


	//   ....[15]....
        /*018c*/ 	.word	0x00000650
        /*0190*/ 	.word	0x000000ff
        /*0194*/ 	.word	0x00000078
        /*0198*/ 	.short	0x0100
        /*019a*/ 	.byte	0x08
	.zero		1


	//   ....[16]....
        /*019c*/ 	.word	0x00000880
        /*01a0*/ 	.word	0x000000ff
        /*01a4*/ 	.word	0x00000080
        /*01a8*/ 	.short	0x0100
        /*01aa*/ 	.byte	0x08
	.zero		1


	//   ....[17]....
        /*01ac*/ 	.word	0x00000890
        /*01b0*/ 	.word	0x000000ff
        /*01b4*/ 	.word	0x00000098
        /*01b8*/ 	.short	0x0100
        /*01ba*/ 	.byte	0x08
	.zero		1


	//   ....[18]....
        /*01bc*/ 	.word	0x000008a0
        /*01c0*/ 	.word	0x000000ff
        /*01c4*/ 	.word	0x00000088
        /*01c8*/ 	.short	0x0100
        /*01ca*/ 	.byte	0x08
	.zero		1


	//   ....[19]....
        /*01cc*/ 	.word	0x000008b0
        /*01d0*/ 	.word	0x000000ff
        /*01d4*/ 	.word	0x000000a0
        /*01d8*/ 	.short	0x0100
        /*01da*/ 	.byte	0x08
	.zero		1


	//   ....[20]....
        /*01dc*/ 	.word	0x000008c0
        /*01e0*/ 	.word	0x000000ff
        /*01e4*/ 	.word	0x00000090
        /*01e8*/ 	.short	0x0100
        /*01ea*/ 	.byte	0x08
	.zero		1


	//   ....[21]....
        /*01ec*/ 	.word	0x000008d0
        /*01f0*/ 	.word	0x000000ff
        /*01f4*/ 	.word	0x000000a8
        /*01f8*/ 	.short	0x0100
        /*01fa*/ 	.byte	0x08
	.zero		1


	//   ....[22]....
        /*01fc*/ 	.word	0x00000c40
        /*0200*/ 	.word	0x000000ff
        /*0204*/ 	.word	0x000000b0
        /*0208*/ 	.short	0x0100
        /*020a*/ 	.byte	0x06
	.zero		1


	//   ....[23]....
        /*020c*/ 	.word	0x00000cc0
        /*0210*/ 	.word	0x000000ff
        /*0214*/ 	.word	0x000000b8
        /*0218*/ 	.short	0x0100
        /*021a*/ 	.byte	0x06
	.zero		1


	//   ....[24]....
        /*021c*/ 	.word	0x00001a10
        /*0220*/ 	.word	0x00000003
        /*0224*/ 	.word	0x00000000
        /*0228*/ 	.short	0x010a
        /*022a*/ 	.byte	0x3f
	.zero		1


	//   ....[25]....
        /*022c*/ 	.word	0x00001a50
        /*0230*/ 	.word	0x00000003
        /*0234*/ 	.word	0x00000000
        /*0238*/ 	.short	0x010a
        /*023a*/ 	.byte	0x3f
	.zero		1


	//   ....[26]....
        /*023c*/ 	.word	0x00001dc0
        /*0240*/ 	.word	0x000000ff
        /*0244*/ 	.word	0x00000000
        /*0248*/ 	.short	0x010a
        /*024a*/ 	.byte	0x04
	.zero		1


	//   ....[27]....
        /*024c*/ 	.word	0x00001e00
        /*0250*/ 	.word	0x000000ff
        /*0254*/ 	.word	0x00000000
        /*0258*/ 	.short	0x010a
        /*025a*/ 	.byte	0x04
	.zero		1


	//   ....[28]....
        /*025c*/ 	.word	0x00002060
        /*0260*/ 	.word	0x00000005
        /*0264*/ 	.word	0x00000000
        /*0268*/ 	.short	0x0101
        /*026a*/ 	.byte	0x3f
	.zero		1


	//   ....[29]....
        /*026c*/ 	.word	0x00002250
        /*0270*/ 	.word	0x00000003
        /*0274*/ 	.word	0x00000000
        /*0278*/ 	.short	0x0101
        /*027a*/ 	.byte	0x3f
	.zero		1


	//   ....[30]....
        /*027c*/ 	.word	0x000029e0
        /*0280*/ 	.word	0x00000004
        /*0284*/ 	.word	0x00000080
        /*0288*/ 	.short	0x010a
        /*028a*/ 	.byte	0x3f
	.zero		1


	//   ....[31]....
        /*028c*/ 	.word	0x00003350
        /*0290*/ 	.word	0x000000ff
        /*0294*/ 	.word	0x00000000
        /*0298*/ 	.short	0x0101
        /*029a*/ 	.byte	0x04
	.zero		1


	//   ....[32]....
        /*029c*/ 	.word	0x000034b0
        /*02a0*/ 	.word	0x00000005
        /*02a4*/ 	.word	0x00000080
        /*02a8*/ 	.short	0x010a
        /*02aa*/ 	.byte	0x3f
	.zero		1


	//   ....[33]....
        /*02ac*/ 	.word	0x00003b20
        /*02b0*/ 	.word	0x000000ff
        /*02b4*/ 	.word	0x00000000
        /*02b8*/ 	.short	0x0101
        /*02ba*/ 	.byte	0x04
	.zero		1


	//   ....[34]....
        /*02bc*/ 	.word	0x00004490
        /*02c0*/ 	.word	0x000000ff
        /*02c4*/ 	.word	0x00000000
        /*02c8*/ 	.short	0x0101
        /*02ca*/ 	.byte	0x04
	.zero		1


	//   ....[35]....
        /*02cc*/ 	.word	0x00004aa0
        /*02d0*/ 	.word	0x000000ff
        /*02d4*/ 	.word	0x000000b8
        /*02d8*/ 	.short	0x010a
        /*02da*/ 	.byte	0x04
	.zero		1


	//   ....[36]....
        /*02dc*/ 	.word	0x00004ee0
        /*02e0*/ 	.word	0x000000ff
        /*02e4*/ 	.word	0x00000098
        /*02e8*/ 	.short	0x010a
        /*02ea*/ 	.byte	0x05
	.zero		1


	//   ....[37]....
        /*02ec*/ 	.word	0x00004fe0
        /*02f0*/ 	.word	0x000000ff
        /*02f4*/ 	.word	0x00000080
        /*02f8*/ 	.short	0x010b
        /*02fa*/ 	.byte	0x05
	.zero		1


	//   ....[38]....
        /*02fc*/ 	.word	0x00005070
        /*0300*/ 	.word	0x000000ff
        /*0304*/ 	.word	0x00000000
        /*0308*/ 	.short	0x0101
        /*030a*/ 	.byte	0x05
	.zero		1


	//   ....[39]....
        /*030c*/ 	.word	0x000050e0
        /*0310*/ 	.word	0x000000ff
        /*0314*/ 	.word	0x00000098
        /*0318*/ 	.short	0x010a
        /*031a*/ 	.byte	0x04
	.zero		1


	//   ....[40]....
        /*031c*/ 	.word	0x00005200
        /*0320*/ 	.word	0x000000ff
        /*0324*/ 	.word	0x00000080
        /*0328*/ 	.short	0x010b
        /*032a*/ 	.byte	0x04
	.zero		1


	//   ....[41]....
        /*032c*/ 	.word	0x000052e0
        /*0330*/ 	.word	0x000000ff
        /*0334*/ 	.word	0x00000000
        /*0338*/ 	.short	0x0101
        /*033a*/ 	.byte	0x04
	.zero		1


	//   ....[42]....
        /*033c*/ 	.word	0x00005990
        /*0340*/ 	.word	0x00000003
        /*0344*/ 	.word	0x00000098
        /*0348*/ 	.short	0x010a
        /*034a*/ 	.byte	0x3f
	.zero		1


	//   ....[43]....
        /*034c*/ 	.word	0x00005a60
        /*0350*/ 	.word	0x00000005
        /*0354*/ 	.word	0x00000098
        /*0358*/ 	.short	0x010a
        /*035a*/ 	.byte	0x3f
	.zero		1


	//   ....[44]....
        /*035c*/ 	.word	0x00005b10
        /*0360*/ 	.word	0x00000003
        /*0364*/ 	.word	0x00000098
        /*0368*/ 	.short	0x010a
        /*036a*/ 	.byte	0x3f
	.zero		1


	//   ....[45]....
        /*036c*/ 	.word	0x00005e70
        /*0370*/ 	.word	0x0000000e
        /*0374*/ 	.word	0x00000040
        /*0378*/ 	.short	0x010a
        /*037a*/ 	.byte	0x3f
	.zero		1


	//   ....[46]....
        /*037c*/ 	.word	0x00006220
        /*0380*/ 	.word	0x00000004
        /*0384*/ 	.word	0x000000b8
        /*0388*/ 	.short	0x0101
        /*038a*/ 	.byte	0x3f
	.zero		1


	//   ....[47]....
        /*038c*/ 	.word	0x00006920
        /*0390*/ 	.word	0x00000005
        /*0394*/ 	.word	0x00000000
        /*0398*/ 	.short	0x010a
        /*039a*/ 	.byte	0x3f
	.zero		1


	//   ....[48]....
        /*039c*/ 	.word	0x000069a0
        /*03a0*/ 	.word	0x00000007
        /*03a4*/ 	.word	0x00000000
        /*03a8*/ 	.short	0x010a
        /*03aa*/ 	.byte	0x3f
	.zero		1


	//   ....[49]....
        /*03ac*/ 	.word	0x00006a30
        /*03b0*/ 	.word	0x00000006
        /*03b4*/ 	.word	0x00000000
        /*03b8*/ 	.short	0x010a
        /*03ba*/ 	.byte	0x3f
	.zero		1


	//   ....[50]....
        /*03bc*/ 	.word	0x00006ac0
        /*03c0*/ 	.word	0x00000009
        /*03c4*/ 	.word	0x00000000
        /*03c8*/ 	.short	0x010a
        /*03ca*/ 	.byte	0x3f
	.zero		1


	//   ....[51]....
        /*03cc*/ 	.word	0x00006b50
        /*03d0*/ 	.word	0x00000006
        /*03d4*/ 	.word	0x00000000
        /*03d8*/ 	.short	0x010a
        /*03da*/ 	.byte	0x3f
	.zero		1


	//   ....[52]....
        /*03dc*/ 	.word	0x00006be0
        /*03e0*/ 	.word	0x00000009
        /*03e4*/ 	.word	0x00000000
        /*03e8*/ 	.short	0x010a
        /*03ea*/ 	.byte	0x3f
	.zero		1


	//   ....[53]....
        /*03ec*/ 	.word	0x00006c70
        /*03f0*/ 	.word	0x00000006
        /*03f4*/ 	.word	0x00000000
        /*03f8*/ 	.short	0x010a
        /*03fa*/ 	.byte	0x3f
	.zero		1


	//   ....[54]....
        /*03fc*/ 	.word	0x00006d00
        /*0400*/ 	.word	0x00000003
        /*0404*/ 	.word	0x00000000
        /*0408*/ 	.short	0x010a
        /*040a*/ 	.byte	0x3f
	.zero		1


	//   ....[55]....
        /*040c*/ 	.word	0x00006d60
        /*0410*/ 	.word	0x00000003
        /*0414*/ 	.word	0x00000000
        /*0418*/ 	.short	0x010a
        /*041a*/ 	.byte	0x3f
	.zero		1


	//   ....[56]....
        /*041c*/ 	.word	0x00006dc0
        /*0420*/ 	.word	0x00000005
        /*0424*/ 	.word	0x00000000
        /*0428*/ 	.short	0x010a
        /*042a*/ 	.byte	0x3f
	.zero		1


	//   ....[57]....
        /*042c*/ 	.word	0x00006e10
        /*0430*/ 	.word	0x00000004
        /*0434*/ 	.word	0x00000080
        /*0438*/ 	.short	0x010a
        /*043a*/ 	.byte	0x3f
	.zero		1


	//   ....[58]....
        /*043c*/ 	.word	0x00006e60
        /*0440*/ 	.word	0x00000005
        /*0444*/ 	.word	0x00000080
        /*0448*/ 	.short	0x010a
        /*044a*/ 	.byte	0x3f
	.zero		1


	//   ....[59]....
        /*044c*/ 	.word	0x00006ec0
        /*0450*/ 	.word	0x00000003
        /*0454*/ 	.word	0x000000b8
        /*0458*/ 	.short	0x010a
        /*045a*/ 	.byte	0x3f
	.zero		1


	//   ....[60]....
        /*045c*/ 	.word	0x00006f20
        /*0460*/ 	.word	0x00000005
        /*0464*/ 	.word	0x00000098
        /*0468*/ 	.short	0x010a
        /*046a*/ 	.byte	0x3f
	.zero		1


	//   ....[61]....
        /*046c*/ 	.word	0x00006f80
        /*0470*/ 	.word	0x00000005
        /*0474*/ 	.word	0x00000098
        /*0478*/ 	.short	0x010a
        /*047a*/ 	.byte	0x3f
	.zero		1


	//   ....[62]....
        /*047c*/ 	.word	0x00006fd0
        /*0480*/ 	.word	0x00000003
        /*0484*/ 	.word	0x00000098
        /*0488*/ 	.short	0x010a
        /*048a*/ 	.byte	0x3f
	.zero		1


	//   ....[63]....
        /*048c*/ 	.word	0x00007020
        /*0490*/ 	.word	0x00000005
        /*0494*/ 	.word	0x00000098
        /*0498*/ 	.short	0x010a
        /*049a*/ 	.byte	0x3f
	.zero		1


	//   ....[64]....
        /*049c*/ 	.word	0x000070f0
        /*04a0*/ 	.word	0x0000000e
        /*04a4*/ 	.word	0x00000040
        /*04a8*/ 	.short	0x010a
        /*04aa*/ 	.byte	0x3f
	.zero		1


	//   ....[65]....
        /*04ac*/ 	.word	0x000071c0
        /*04b0*/ 	.word	0x00000005
        /*04b4*/ 	.word	0x00000000
        /*04b8*/ 	.short	0x010a
        /*04ba*/ 	.byte	0x3f
	.zero		1


	//   ....[66]....
        /*04bc*/ 	.word	0x00007210
        /*04c0*/ 	.word	0x00000007
        /*04c4*/ 	.word	0x00000000
        /*04c8*/ 	.short	0x010a
        /*04ca*/ 	.byte	0x3f
	.zero		1


	//   ....[67]....
        /*04cc*/ 	.word	0x00007260
        /*04d0*/ 	.word	0x00000006
        /*04d4*/ 	.word	0x00000000
        /*04d8*/ 	.short	0x010a
        /*04da*/ 	.byte	0x3f
	.zero		1


	//   ....[68]....
        /*04dc*/ 	.word	0x000072b0
        /*04e0*/ 	.word	0x00000009
        /*04e4*/ 	.word	0x00000000
        /*04e8*/ 	.short	0x010a
        /*04ea*/ 	.byte	0x3f
	.zero		1


	//   ....[69]....
        /*04ec*/ 	.word	0x00007300
        /*04f0*/ 	.word	0x00000006
        /*04f4*/ 	.word	0x00000000
        /*04f8*/ 	.short	0x010a
        /*04fa*/ 	.byte	0x3f
	.zero		1


	//   ....[70]....
        /*04fc*/ 	.word	0x00007350
        /*0500*/ 	.word	0x00000009
        /*0504*/ 	.word	0x00000000
        /*0508*/ 	.short	0x010a
        /*050a*/ 	.byte	0x3f
	.zero		1


	//   ....[71]....
        /*050c*/ 	.word	0x000073a0
        /*0510*/ 	.word	0x00000006
        /*0514*/ 	.word	0x00000000
        /*0518*/ 	.short	0x010a
        /*051a*/ 	.byte	0x3f
	.zero		1


	//----- nvinfo : EIATTR_NUM_MBARRIERS
	.align		4
.L_38:
        /*051c*/ 	.byte	0x03, 0x38
        /*051e*/ 	.short	0x0018


	//----- nvinfo : EIATTR_EXIT_INSTR_OFFSETS
	.align		4
        /*0520*/ 	.byte	0x04, 0x1c
        /*0522*/ 	.short	(.L_40 - .L_39)


	//   ....[0]....
.L_39:
        /*0524*/ 	.word	0x00006d50


	//----- nvinfo : EIATTR_MAX_THREADS
	.align		4
.L_40:
        /*0528*/ 	.byte	0x04, 0x05
        /*052a*/ 	.short	(.L_42 - .L_41)
.L_41:
        /*052c*/ 	.word	0x00000180
        /*0530*/ 	.word	0x00000001
        /*0534*/ 	.word	0x00000001


	//----- nvinfo : EIATTR_CRS_STACK_SIZE
	.align		4
.L_42:
        /*0538*/ 	.byte	0x04, 0x1e
        /*053a*/ 	.short	(.L_44 - .L_43)
.L_43:
        /*053c*/ 	.word	0x00000000


	//----- nvinfo : EIATTR_CBANK_PARAM_SIZE
	.align		4
.L_44:
        /*0540*/ 	.byte	0x03, 0x19
        /*0542*/ 	.short	0x0770


	//----- nvinfo : EIATTR_PARAM_CBANK
	.align		4
        /*0544*/ 	.byte	0x04, 0x0a
        /*0546*/ 	.short	(.L_46 - .L_45)
	.align		4
.L_45:
        /*0548*/ 	.word	index@(.nv.constant0._ZN7cutlass13device_kernelINS_4gemm6kernel13GemmUniversalIN4cute5tupleIJiiiiEEENS1_10collective13CollectiveMmaINS1_34MainloopSm90TmaGmmaWarpSpecializedILi8ENS5_IJNS4_1CILi2EEENSA_ILi1EEESC_EEENS1_35KernelTmaWarpSpecializedCooperativeEEENS5_IJNSA_ILi128EEENSA_ILi64EEESH_EEENS_10bfloat16_tENS5_IJlSC_lEEESJ_SK_NS4_8TiledMMAINS4_8MMA_AtomIJNS4_4SM904GMMA27MMA_64x64x16_F32BF16BF16_SSILNSO_5MajorE0ELSQ_0ELNSO_7ScaleInE1ELSR_1EEEEEENS4_6LayoutISD_NS5_IJSC_NSA_ILi0EEESV_EEEEENS5_IJNS4_10UnderscoreESY_SY_EEEEENS4_13SM90_TMA_LOADENS4_14ComposedLayoutINS4_7SwizzleILi3ELi4ELi3EEENS4_18smem_ptr_flag_bitsILi16EEENSU_INS5_IJNSA_ILi8EEESH_EEENS5_IJSH_SC_EEEEEEEvNS4_8identityENS4_23SM90_TMA_LOAD_MULTICASTES1B_vS1C_EENS_8epilogue10collective18CollectiveEpilogueINS1F_22Sm90TmaWarpSpecializedILi3ELi2ELi16ELb1ELb0EEEJSI_NS5_IJSG_NSA_ILi32EEEEEESJ_SK_SJ_SK_NS1F_6fusion15FusionCallbacksIS1J_NS1M_13LinCombEltActINS1F_6thread4ReLuESJ_fSJ_fLNS_15FloatRoundStyleE2EEESI_S1L_JEEES11_NS12_INS13_ILi2ELi4ELi3EEES16_NSU_INS5_IJS17_S1K_EEENS5_IJS1K_SC_EEEEEEENS4_17SM75_U32x4_LDSM_NENS4_14SM90_TMA_STOREES1Y_NS4_17SM90_U32x4_STSM_NENS4_9Copy_AtomIJS21_NS_6half_tEEEEvEEEvvEEEEvNT_6ParamsE)
        /*054c*/ 	.short	0x0210
        /*054e*/ 	.short	0x0770


	//----- nvinfo : EIATTR_SW_WAR
	.align		4
.L_46:
        /*0550*/ 	.byte	0x04, 0x36
        /*0552*/ 	.short	(.L_48 - .L_47)
.L_47:
        /*0554*/ 	.word	0x00000008
.L_48:


//--------------------- .nv.callgraph             --------------------------
	.section	.nv.callgraph,"",@"SHT_CUDA_CALLGRAPH"
	.align	4
	.sectionentsize	8
	.align		4
        /*0000*/ 	.word	0x00000000
	.align		4
        /*0004*/ 	.word	0xffffffff
	.align		4
        /*0008*/ 	.word	index@(_ZN7cutlass13device_kernelINS_4gemm6kernel13GemmUniversalIN4cute5tupleIJiiiiEEENS1_10collective13CollectiveMmaINS1_34MainloopSm90TmaGmmaWarpSpecializedILi8ENS5_IJNS4_1CILi2EEENSA_ILi1EEESC_EEENS1_35KernelTmaWarpSpecializedCooperativeEEENS5_IJNSA_ILi128EEENSA_ILi64EEESH_EEENS_10bfloat16_tENS5_IJlSC_lEEESJ_SK_NS4_8TiledMMAINS4_8MMA_AtomIJNS4_4SM904GMMA27MMA_64x64x16_F32BF16BF16_SSILNSO_5MajorE0ELSQ_0ELNSO_7ScaleInE1ELSR_1EEEEEENS4_6LayoutISD_NS5_IJSC_NSA_ILi0EEESV_EEEEENS5_IJNS4_10UnderscoreESY_SY_EEEEENS4_13SM90_TMA_LOADENS4_14ComposedLayoutINS4_7SwizzleILi3ELi4ELi3EEENS4_18smem_ptr_flag_bitsILi16EEENSU_INS5_IJNSA_ILi8EEESH_EEENS5_IJSH_SC_EEEEEEEvNS4_8identityENS4_23SM90_TMA_LOAD_MULTICASTES1B_vS1C_EENS_8epilogue10collective18CollectiveEpilogueINS1F_22Sm90TmaWarpSpecializedILi3ELi2ELi16ELb1ELb0EEEJSI_NS5_IJSG_NSA_ILi32EEEEEESJ_SK_SJ_SK_NS1F_6fusion15FusionCallbacksIS1J_NS1M_13LinCombEltActINS1F_6thread4ReLuESJ_fSJ_fLNS_15FloatRoundStyleE2EEESI_S1L_JEEES11_NS12_INS13_ILi2ELi4ELi3EEES16_NSU_INS5_IJS17_S1K_EEENS5_IJS1K_SC_EEEEEEENS4_17SM75_U32x4_LDSM_NENS4_14SM90_TMA_STOREES1Y_NS4_17SM90_U32x4_STSM_NENS4_9Copy_AtomIJS21_NS_6half_tEEEEvEEEvvEEEEvNT_6ParamsE)
	.align		4
        /*000c*/ 	.word	index@(__assertfail)
	.align		4
        /*0010*/ 	.word	0x00000000
	.align		4
        /*0014*/ 	.word	0xfffffffe
	.align		4
        /*0018*/ 	.word	0x00000000
	.align		4
        /*001c*/ 	.word	0xfffffffd
	.align		4
        /*0020*/ 	.word	0x00000000
	.align		4
        /*0024*/ 	.word	0xfffffffc


//--------------------- .nv.constant4             --------------------------
	.section	.nv.constant4,"a",@progbits
	.align	8
	.align		8
.nv.constant4:
        /*0000*/ 	.dword	__assertfail
	.align		8
        /*0008*/ 	.dword	__unnamed_1
	.align		8
        /*0010*/ 	.dword	__unnamed_2
	.align		8
        /*0018*/ 	.dword	_ZN39_INTERNAL_3fa952ba_4_k_cu_d8cebe05_29514cuda3std3__45__cpo5beginE
	.align		8
        /*0020*/ 	.dword	_ZN39_INTERNAL_3fa952ba_4_k_cu_d8cebe05_29514cuda3std3__45__cpo3endE
	.align		8
        /*0028*/ 	.dword	_ZN39_INTERNAL_3fa952ba_4_k_cu_d8cebe05_29514cuda3std3__45__cpo6cbeginE
	.align		8
        /*0030*/ 	.dword	_ZN39_INTERNAL_3fa952ba_4_k_cu_d8cebe05_29514cuda3std3__45__cpo4cendE
	.align		8
        /*0038*/ 	.dword	_ZN39_INTERNAL_3fa952ba_4_k_cu_d8cebe05_29514cuda3std3__441_GLOBAL__N__3fa952ba_4_k_cu_d8cebe05_29516ignoreE
	.align		8
        /*0040*/ 	.dword	_ZN39_INTERNAL_3fa952ba_4_k_cu_d8cebe05_29514cuda3std3__419piecewise_constructE
	.align		8
        /*0048*/ 	.dword	_ZN39_INTERNAL_3fa952ba_4_k_cu_d8cebe05_29514cuda3std3__48in_placeE
	.align		8
        /*0050*/ 	.dword	_ZN39_INTERNAL_3fa952ba_4_k_cu_d8cebe05_29514cuda3std6ranges3__45__cpo4swapE
	.align		8
        /*0058*/ 	.dword	_ZN39_INTERNAL_3fa952ba_4_k_cu_d8cebe05_29514cuda3std6ranges3__45__cpo9iter_moveE
	.align		8
        /*0060*/ 	.dword	_ZN39_INTERNAL_3fa952ba_4_k_cu_d8cebe05_29514cute7productE
	.align		8
        /*0068*/ 	.dword	_ZN39_INTERNAL_3fa952ba_4_k_cu_d8cebe05_29514cute1_E
	.align		8
        /*0070*/ 	.dword	$str$22
	.align		8
        /*0078*/ 	.dword	$str$23
	.align		8
        /*0080*/ 	.dword	$str$26
	.align		8
        /*0088*/ 	.dword	$str$27


//--------------------- .text._ZN7cutlass13device_kernelINS_4gemm6kernel13GemmUniversalIN4cute5tupleIJiiiiEEENS1_10collective13CollectiveMmaINS1_34MainloopSm90TmaGmmaWarpSpecializedILi8ENS5_IJNS4_1CILi2EEENSA_ILi1EEESC_EEENS1_35KernelTmaWarpSpecializedCooperativeEEENS5_IJNSA_ILi128EEENSA_ILi64EEESH_EEENS_10bfloat16_tENS5_IJlSC_lEEESJ_SK_NS4_8TiledMMAINS4_8MMA_AtomIJNS4_4SM904GMMA27MMA_64x64x16_F32BF16BF16_SSILNSO_5MajorE0ELSQ_0ELNSO_7ScaleInE1ELSR_1EEEEEENS4_6LayoutISD_NS5_IJSC_NSA_ILi0EEESV_EEEEENS5_IJNS4_10UnderscoreESY_SY_EEEEENS4_13SM90_TMA_LOADENS4_14ComposedLayoutINS4_7SwizzleILi3ELi4ELi3EEENS4_18smem_ptr_flag_bitsILi16EEENSU_INS5_IJNSA_ILi8EEESH_EEENS5_IJSH_SC_EEEEEEEvNS4_8identityENS4_23SM90_TMA_LOAD_MULTICASTES1B_vS1C_EENS_8epilogue10collective18CollectiveEpilogueINS1F_22Sm90TmaWarpSpecializedILi3ELi2ELi16ELb1ELb0EEEJSI_NS5_IJSG_NSA_ILi32EEEEEESJ_SK_SJ_SK_NS1F_6fusion15FusionCallbacksIS1J_NS1M_13LinCombEltActINS1F_6thread4ReLuESJ_fSJ_fLNS_15FloatRoundStyleE2EEESI_S1L_JEEES11_NS12_INS13_ILi2ELi4ELi3EEES16_NSU_INS5_IJS17_S1K_EEENS5_IJS1K_SC_EEEEEEENS4_17SM75_U32x4_LDSM_NENS4_14SM90_TMA_STOREES1Y_NS4_17SM90_U32x4_STSM_NENS4_9Copy_AtomIJS21_NS_6half_tEEEEvEEEvvEEEEvNT_6ParamsE --------------------------
	.section	.text._ZN7cutlass13device_kernelINS_4gemm6kernel13GemmUniversalIN4cute5tupleIJiiiiEEENS1_10collective13CollectiveMmaINS1_34MainloopSm90TmaGmmaWarpSpecializedILi8ENS5_IJNS4_1CILi2EEENSA_ILi1EEESC_EEENS1_35KernelTmaWarpSpecializedCooperativeEEENS5_IJNSA_ILi128EEENSA_ILi64EEESH_EEENS_10bfloat16_tENS5_IJlSC_lEEESJ_SK_NS4_8TiledMMAINS4_8MMA_AtomIJNS4_4SM904GMMA27MMA_64x64x16_F32BF16BF16_SSILNSO_5MajorE0ELSQ_0ELNSO_7ScaleInE1ELSR_1EEEEEENS4_6LayoutISD_NS5_IJSC_NSA_ILi0EEESV_EEEEENS5_IJNS4_10UnderscoreESY_SY_EEEEENS4_13SM90_TMA_LOADENS4_14ComposedLayoutINS4_7SwizzleILi3ELi4ELi3EEENS4_18smem_ptr_flag_bitsILi16EEENSU_INS5_IJNSA_ILi8EEESH_EEENS5_IJSH_SC_EEEEEEEvNS4_8identityENS4_23SM90_TMA_LOAD_MULTICASTES1B_vS1C_EENS_8epilogue10collective18CollectiveEpilogueINS1F_22Sm90TmaWarpSpecializedILi3ELi2ELi16ELb1ELb0EEEJSI_NS5_IJSG_NSA_ILi32EEEEEESJ_SK_SJ_SK_NS1F_6fusion15FusionCallbacksIS1J_NS1M_13LinCombEltActINS1F_6thread4ReLuESJ_fSJ_fLNS_15FloatRoundStyleE2EEESI_S1L_JEEES11_NS12_INS13_ILi2ELi4ELi3EEES16_NSU_INS5_IJS17_S1K_EEENS5_IJS1K_SC_EEEEEEENS4_17SM75_U32x4_LDSM_NENS4_14SM90_TMA_STOREES1Y_NS4_17SM90_U32x4_STSM_NENS4_9Copy_AtomIJS21_NS_6half_tEEEEvEEEvvEEEEvNT_6ParamsE,"ax",@progbits
	.align	128
.text._ZN7cutlass13device_kernelINS_4gemm6kernel13GemmUniversalIN4cute5tupleIJiiiiEEENS1_10collective13CollectiveMmaINS1_34MainloopSm90TmaGmmaWarpSpecializedILi8ENS5_IJNS4_1CILi2EEENSA_ILi1EEESC_EEENS1_35KernelTmaWarpSpecializedCooperativeEEENS5_IJNSA_ILi128EEENSA_ILi64EEESH_EEENS_10bfloat16_tENS5_IJlSC_lEEESJ_SK_NS4_8TiledMMAINS4_8MMA_AtomIJNS4_4SM904GMMA27MMA_64x64x16_F32BF16BF16_SSILNSO_5MajorE0ELSQ_0ELNSO_7ScaleInE1ELSR_1EEEEEENS4_6LayoutISD_NS5_IJSC_NSA_ILi0EEESV_EEEEENS5_IJNS4_10UnderscoreESY_SY_EEEEENS4_13SM90_TMA_LOADENS4_14ComposedLayoutINS4_7SwizzleILi3ELi4ELi3EEENS4_18smem_ptr_flag_bitsILi16EEENSU_INS5_IJNSA_ILi8EEESH_EEENS5_IJSH_SC_EEEEEEEvNS4_8identityENS4_23SM90_TMA_LOAD_MULTICASTES1B_vS1C_EENS_8epilogue10collective18CollectiveEpilogueINS1F_22Sm90TmaWarpSpecializedILi3ELi2ELi16ELb1ELb0EEEJSI_NS5_IJSG_NSA_ILi32EEEEEESJ_SK_SJ_SK_NS1F_6fusion15FusionCallbacksIS1J_NS1M_13LinCombEltActINS1F_6thread4ReLuESJ_fSJ_fLNS_15FloatRoundStyleE2EEESI_S1L_JEEES11_NS12_INS13_ILi2ELi4ELi3EEES16_NSU_INS5_IJS17_S1K_EEENS5_IJS1K_SC_EEEEEEENS4_17SM75_U32x4_LDSM_NENS4_14SM90_TMA_STOREES1Y_NS4_17SM90_U32x4_STSM_NENS4_9Copy_AtomIJS21_NS_6half_tEEEEvEEEvvEEEEvNT_6ParamsE:
        .type           _ZN7cutlass13device_kernelINS_4gemm6kernel13GemmUniversalIN4cute5tupleIJiiiiEEENS1_10collective13CollectiveMmaINS1_34MainloopSm90TmaGmmaWarpSpecializedILi8ENS5_IJNS4_1CILi2EEENSA_ILi1EEESC_EEENS1_35KernelTmaWarpSpecializedCooperativeEEENS5_IJNSA_ILi128EEENSA_ILi64EEESH_EEENS_10bfloat16_tENS5_IJlSC_lEEESJ_SK_NS4_8TiledMMAINS4_8MMA_AtomIJNS4_4SM904GMMA27MMA_64x64x16_F32BF16BF16_SSILNSO_5MajorE0ELSQ_0ELNSO_7ScaleInE1ELSR_1EEEEEENS4_6LayoutISD_NS5_IJSC_NSA_ILi0EEESV_EEEEENS5_IJNS4_10UnderscoreESY_SY_EEEEENS4_13SM90_TMA_LOADENS4_14ComposedLayoutINS4_7SwizzleILi3ELi4ELi3EEENS4_18smem_ptr_flag_bitsILi16EEENSU_INS5_IJNSA_ILi8EEESH_EEENS5_IJSH_SC_EEEEEEEvNS4_8identityENS4_23SM90_TMA_LOAD_MULTICASTES1B_vS1C_EENS_8epilogue10collective18CollectiveEpilogueINS1F_22Sm90TmaWarpSpecializedILi3ELi2ELi16ELb1ELb0EEEJSI_NS5_IJSG_NSA_ILi32EEEEEESJ_SK_SJ_SK_NS1F_6fusion15FusionCallbacksIS1J_NS1M_13LinCombEltActINS1F_6thread4ReLuESJ_fSJ_fLNS_15FloatRoundStyleE2EEESI_S1L_JEEES11_NS12_INS13_ILi2ELi4ELi3EEES16_NSU_INS5_IJS17_S1K_EEENS5_IJS1K_SC_EEEEEEENS4_17SM75_U32x4_LDSM_NENS4_14SM90_TMA_STOREES1Y_NS4_17SM90_U32x4_STSM_NENS4_9Copy_AtomIJS21_NS_6half_tEEEEvEEEvvEEEEvNT_6ParamsE,@function
        .size           _ZN7cutlass13device_kernelINS_4gemm6kernel13GemmUniversalIN4cute5tupleIJiiiiEEENS1_10collective13CollectiveMmaINS1_34MainloopSm90TmaGmmaWarpSpecializedILi8ENS5_IJNS4_1CILi2EEENSA_ILi1EEESC_EEENS1_35KernelTmaWarpSpecializedCooperativeEEENS5_IJNSA_ILi128EEENSA_ILi64EEESH_EEENS_10bfloat16_tENS5_IJlSC_lEEESJ_SK_NS4_8TiledMMAINS4_8MMA_AtomIJNS4_4SM904GMMA27MMA_64x64x16_F32BF16BF16_SSILNSO_5MajorE0ELSQ_0ELNSO_7ScaleInE1ELSR_1EEEEEENS4_6LayoutISD_NS5_IJSC_NSA_ILi0EEESV_EEEEENS5_IJNS4_10UnderscoreESY_SY_EEEEENS4_13SM90_TMA_LOADENS4_14ComposedLayoutINS4_7SwizzleILi3ELi4ELi3EEENS4_18smem_ptr_flag_bitsILi16EEENSU_INS5_IJNSA_ILi8EEESH_EEENS5_IJSH_SC_EEEEEEEvNS4_8identityENS4_23SM90_TMA_LOAD_MULTICASTES1B_vS1C_EENS_8epilogue10collective18CollectiveEpilogueINS1F_22Sm90TmaWarpSpecializedILi3ELi2ELi16ELb1ELb0EEEJSI_NS5_IJSG_NSA_ILi32EEEEEESJ_SK_SJ_SK_NS1F_6fusion15FusionCallbacksIS1J_NS1M_13LinCombEltActINS1F_6thread4ReLuESJ_fSJ_fLNS_15FloatRoundStyleE2EEESI_S1L_JEEES11_NS12_INS13_ILi2ELi4ELi3EEES16_NSU_INS5_IJS17_S1K_EEENS5_IJS1K_SC_EEEEEEENS4_17SM75_U32x4_LDSM_NENS4_14SM90_TMA_STOREES1Y_NS4_17SM90_U32x4_STSM_NENS4_9Copy_AtomIJS21_NS_6half_tEEEEvEEEvvEEEEvNT_6ParamsE,(.L_x_161 - _ZN7cutlass13device_kernelINS_4gemm6kernel13GemmUniversalIN4cute5tupleIJiiiiEEENS1_10collective13CollectiveMmaINS1_34MainloopSm90TmaGmmaWarpSpecializedILi8ENS5_IJNS4_1CILi2EEENSA_ILi1EEESC_EEENS1_35KernelTmaWarpSpecializedCooperativeEEENS5_IJNSA_ILi128EEENSA_ILi64EEESH_EEENS_10bfloat16_tENS5_IJlSC_lEEESJ_SK_NS4_8TiledMMAINS4_8MMA_AtomIJNS4_4SM904GMMA27MMA_64x64x16_F32BF16BF16_SSILNSO_5MajorE0ELSQ_0ELNSO_7ScaleInE1ELSR_1EEEEEENS4_6LayoutISD_NS5_IJSC_NSA_ILi0EEESV_EEEEENS5_IJNS4_10UnderscoreESY_SY_EEEEENS4_13SM90_TMA_LOADENS4_14ComposedLayoutINS4_7SwizzleILi3ELi4ELi3EEENS4_18smem_ptr_flag_bitsILi16EEENSU_INS5_IJNSA_ILi8EEESH_EEENS5_IJSH_SC_EEEEEEEvNS4_8identityENS4_23SM90_TMA_LOAD_MULTICASTES1B_vS1C_EENS_8epilogue10collective18CollectiveEpilogueINS1F_22Sm90TmaWarpSpecializedILi3ELi2ELi16ELb1ELb0EEEJSI_NS5_IJSG_NSA_ILi32EEEEEESJ_SK_SJ_SK_NS1F_6fusion15FusionCallbacksIS1J_NS1M_13LinCombEltActINS1F_6thread4ReLuESJ_fSJ_fLNS_15FloatRoundStyleE2EEESI_S1L_JEEES11_NS12_INS13_ILi2ELi4ELi3EEES16_NSU_INS5_IJS17_S1K_EEENS5_IJS1K_SC_EEEEEEENS4_17SM75_U32x4_LDSM_NENS4_14SM90_TMA_STOREES1Y_NS4_17SM90_U32x4_STSM_NENS4_9Copy_AtomIJS21_NS_6half_tEEEEvEEEvvEEEEvNT_6ParamsE)
        .other          _ZN7cutlass13device_kernelINS_4gemm6kernel13GemmUniversalIN4cute5tupleIJiiiiEEENS1_10collective13CollectiveMmaINS1_34MainloopSm90TmaGmmaWarpSpecializedILi8ENS5_IJNS4_1CILi2EEENSA_ILi1EEESC_EEENS1_35KernelTmaWarpSpecializedCooperativeEEENS5_IJNSA_ILi128EEENSA_ILi64EEESH_EEENS_10bfloat16_tENS5_IJlSC_lEEESJ_SK_NS4_8TiledMMAINS4_8MMA_AtomIJNS4_4SM904GMMA27MMA_64x64x16_F32BF16BF16_SSILNSO_5MajorE0ELSQ_0ELNSO_7ScaleInE1ELSR_1EEEEEENS4_6LayoutISD_NS5_IJSC_NSA_ILi0EEESV_EEEEENS5_IJNS4_10UnderscoreESY_SY_EEEEENS4_13SM90_TMA_LOADENS4_14ComposedLayoutINS4_7SwizzleILi3ELi4ELi3EEENS4_18smem_ptr_flag_bitsILi16EEENSU_INS5_IJNSA_ILi8EEESH_EEENS5_IJSH_SC_EEEEEEEvNS4_8identityENS4_23SM90_TMA_LOAD_MULTICASTES1B_vS1C_EENS_8epilogue10collective18CollectiveEpilogueINS1F_22Sm90TmaWarpSpecializedILi3ELi2ELi16ELb1ELb0EEEJSI_NS5_IJSG_NSA_ILi32EEEEEESJ_SK_SJ_SK_NS1F_6fusion15FusionCallbacksIS1J_NS1M_13LinCombEltActINS1F_6thread4ReLuESJ_fSJ_fLNS_15FloatRoundStyleE2EEESI_S1L_JEEES11_NS12_INS13_ILi2ELi4ELi3EEES16_NSU_INS5_IJS17_S1K_EEENS5_IJS1K_SC_EEEEEEENS4_17SM75_U32x4_LDSM_NENS4_14SM90_TMA_STOREES1Y_NS4_17SM90_U32x4_STSM_NENS4_9Copy_AtomIJS21_NS_6half_tEEEEvEEEvvEEEEvNT_6ParamsE,@"STO_CUDA_ENTRY STV_DEFAULT"
_ZN7cutlass13device_kernelINS_4gemm6kernel13GemmUniversalIN4cute5tupleIJiiiiEEENS1_10collective13CollectiveMmaINS1_34MainloopSm90TmaGmmaWarpSpecializedILi8ENS5_IJNS4_1CILi2EEENSA_ILi1EEESC_EEENS1_35KernelTmaWarpSpecializedCooperativeEEENS5_IJNSA_ILi128EEENSA_ILi64EEESH_EEENS_10bfloat16_tENS5_IJlSC_lEEESJ_SK_NS4_8TiledMMAINS4_8MMA_AtomIJNS4_4SM904GMMA27MMA_64x64x16_F32BF16BF16_SSILNSO_5MajorE0ELSQ_0ELNSO_7ScaleInE1ELSR_1EEEEEENS4_6LayoutISD_NS5_IJSC_NSA_ILi0EEESV_EEEEENS5_IJNS4_10UnderscoreESY_SY_EEEEENS4_13SM90_TMA_LOADENS4_14ComposedLayoutINS4_7SwizzleILi3ELi4ELi3EEENS4_18smem_ptr_flag_bitsILi16EEENSU_INS5_IJNSA_ILi8EEESH_EEENS5_IJSH_SC_EEEEEEEvNS4_8identityENS4_23SM90_TMA_LOAD_MULTICASTES1B_vS1C_EENS_8epilogue10collective18CollectiveEpilogueINS1F_22Sm90TmaWarpSpecializedILi3ELi2ELi16ELb1ELb0EEEJSI_NS5_IJSG_NSA_ILi32EEEEEESJ_SK_SJ_SK_NS1F_6fusion15FusionCallbacksIS1J_NS1M_13LinCombEltActINS1F_6thread4ReLuESJ_fSJ_fLNS_15FloatRoundStyleE2EEESI_S1L_JEEES11_NS12_INS13_ILi2ELi4ELi3EEES16_NSU_INS5_IJS17_S1K_EEENS5_IJS1K_SC_EEEEEEENS4_17SM75_U32x4_LDSM_NENS4_14SM90_TMA_STOREES1Y_NS4_17SM90_U32x4_STSM_NENS4_9Copy_AtomIJS21_NS_6half_tEEEEvEEEvvEEEEvNT_6ParamsE:
[----:B------:R-:W1:Y:S01]  /*0000*/  LDC R1, c[0x0][0x28] ;  /* 0x00000a00ff017b82 */ /* 0x000e620000000800 */
[----:B------:R-:W2:Y:S07]  /*0010*/  S2R R18, SR_TID.X ;  /* 0x0000000000127919 */ /* 0x000eae0000002100 */
[----:B------:R-:W3:Y:S01]  /*0020*/  LDC.64 R4, c[0x0][0x588] ;  /* 0x00016200ff047b82 */ /* 0x000ee20000000a00 */
[----:B------:R-:W-:Y:S01]  /*0030*/  ELECT P0, URZ, PT ;  /* 0x00000000003f782f */ /* 0x000fe20003800000 */
[----:B------:R-:W-:Y:S01]  /*0040*/  BSSY B0, `(.L_x_0) ;  /* 0x0000016000007945 */ /* 0x000fe20003800000 */
[----:B--2---:R-:W-:-:S02]  /*0050*/  SHF.R.U32.HI R7, RZ, 0x5, R18 ;  /* 0x00000005ff077819 */ /* 0x004fc40000011612 */
[----:B------:R-:W-:-:S03]  /*0060*/  SHF.R.U32.HI R2, RZ, 0x7, R18 ;  /* 0x00000007ff027819 */ /* 0x000fc60000011612 */
[----:B------:R-:W2:Y:S04]  /*0070*/  SHFL.IDX PT, R0, R7, RZ, 0x1f ;  /* 0x00001fff07007589 */ /* 0x000ea800000e0000 */
[----:B------:R4:W1:Y:S01]  /*0080*/  SHFL.IDX PT, R8, R2, RZ, 0x1f ;  /* 0x00001fff02087589 */ /* 0x00086200000e0000 */
[----:B--2---:R-:W-:Y:S02]  /*0090*/  ISETP.NE.OR P0, PT, R0, RZ, !P0 ;  /* 0x000000ff0000720c */ /* 0x004fe40004705670 */
[----:B------:R-:W-:-:S11]  /*00a0*/  SHF.R.S32.HI R3, RZ, 0x1f, R0 ;  /* 0x0000001fff037819 */ /* 0x000fd60000011400 */
[----:B-1-34-:R-:W-:Y:S05]  /*00b0*/  @P0 BRA `(.L_x_1) ;  /* 0x0000000000380947 */ /* 0x01afea0003800000 */
[----:B------:R-:W-:Y:S02]  /*00c0*/  ULDC.64 UR4, c[0x0][0x198] ;  /* 0x0000660000047ab9 */ /* 0x000fe40000000a00 */
[----:B------:R-:W-:Y:S02]  /*00d0*/  UIADD3 UR6, UP0, UR4, 0xf0, URZ ;  /* 0x000000f004067890 */ /* 0x000fe4000ff1e03f */
[----:B------:R-:W-:Y:S02]  /*00e0*/  UIADD3 UR8, UP1, UR4, 0x1f0, URZ ;  /* 0x000001f004087890 */ /* 0x000fe4000ff3e03f */
[----:B------:R-:W-:Y:S02]  /*00f0*/  UIADD3 UR10, UP2, UR4, 0x3f0, URZ ;  /* 0x000003f0040a7890 */ /* 0x000fe4000ff5e03f */
[----:B------:R-:W-:Y:S02]  /*0100*/  UIADD3 UR4, UP3, UR4, 0x4f0, URZ ;  /* 0x000004f004047890 */ /* 0x000fe4000ff7e03f */
[----:B------:R-:W-:-:S02]  /*0110*/  UIADD3.X UR7, URZ, UR5, URZ, UP0, !UPT ;  /* 0x000000053f077290 */ /* 0x000fc400087fe43f */
[----:B------:R-:W-:Y:S02]  /*0120*/  UIADD3.X UR9, URZ, UR5, URZ, UP1, !UPT ;  /* 0x000000053f097290 */ /* 0x000fe40008ffe43f */
[----:B------:R-:W-:Y:S02]  /*0130*/  UIADD3.X UR11, URZ, UR5, URZ, UP2, !UPT ;  /* 0x000000053f0b7290 */ /* 0x000fe400097fe43f */
[----:B------:R-:W-:-:S03]  /*0140*/  UIADD3.X UR5, URZ, UR5, URZ, UP3, !UPT ;  /* 0x000000053f057290 */ /* 0x000fc60009ffe43f */
[----:B------:R1:W-:Y:S02]  /*0150*/  UTMACCTL.PF [UR6] ;  /* 0x00000000060079b9 */ /* 0x0003e40008040000 */
[----:B------:R1:W-:Y:S02]  /*0160*/  UTMACCTL.PF [UR8] ;  /* 0x00000000080079b9 */ /* 0x0003e40008040000 */
[----:B------:R1:W-:Y:S02]  /*0170*/  UTMACCTL.PF [UR10] ;  /* 0x000000000a0079b9 */ /* 0x0003e40008040000 */
[----:B------:R1:W-:Y:S02]  /*0180*/  UTMACCTL.PF [UR4] ;  /* 0x00000000040079b9 */ /* 0x0003e40008040000 */
[----:B-1----:R-:W-:Y:S01]  /*0190*/  NOP ;  /* 0x0000000000007918 */ /* 0x002fe20000000000 */
.L_x_1:
[----:B------:R-:W-:Y:S05]  /*01a0*/  BSYNC B0 ;  /* 0x0000000000007941 */ /* 0x000fea0003800000 */
.L_x_0:
[----:B------:R-:W-:Y:S01]  /*01b0*/  ULDC.64 UR4, c[0x0][0x590] ;  /* 0x0001640000047ab9 */ /* 0x000fe20000000a00 */
[----:B------:R-:W-:Y:S01]  /*01c0*/  LEA.HI R3, R3, R0, RZ, 0x2 ;  /* 0x0000000003037211 */ /* 0x000fe200078f10ff */
[----:B------:R-:W-:Y:S01]  /*01d0*/  ULDC.64 UR54, c[0x0][0x208] ;  /* 0x0000820000367ab9 */ /* 0x000fe20000000a00 */
[----:B------:R-:W-:Y:S01]  /*01e0*/  ISETP.NE.U32.AND P2, PT, RZ, UR4, PT ;  /* 0x00000004ff007c0c */ /* 0x000fe2000bf45070 */
[----:B------:R-:W-:Y:S01]  /*01f0*/  IMAD.MOV.U32 R2, RZ, RZ, R4 ;  /* 0x000000ffff027224 */ /* 0x000fe200078e0004 */
[----:B------:R-:W-:Y:S02]  /*0200*/  LOP3.LUT R3, R3, 0xfffffffc, RZ, 0xc0, !PT ;  /* 0xfffffffc03037812 */ /* 0x000fe400078ec0ff */
[----:B------:R-:W-:Y:S02]  /*0210*/  ISETP.NE.AND.EX P3, PT, RZ, UR5, PT, P2 ;  /* 0x00000005ff007c0c */ /* 0x000fe4000bf65320 */
[----:B------:R-:W-:Y:S01]  /*0220*/  PRMT R6, RZ, 0x7610, R6 ;  /* 0x00007610ff067816 */ /* 0x000fe20000000006 */
[----:B------:R-:W-:-:S02]  /*0230*/  IMAD.IADD R0, R0, 0x1, -R3 ;  /* 0x0000000100007824 */ /* 0x000fc400078e0a03 */
[----:B------:R-:W-:-:S08]  /*0240*/  IMAD.MOV.U32 R3, RZ, RZ, R5 ;  /* 0x000000ffff037224 */ /* 0x000fd000078e0005 */
[----:B------:R-:W-:Y:S05]  /*0250*/  @P3 BRA `(.L_x_2) ;  /* 0x0000000000303947 */ /* 0x000fea0003800000 */
[----:B------:R-:W-:Y:S02]  /*0260*/  ULDC.64 UR6, c[0x0][0x588] ;  /* 0x0001620000067ab9 */ /* 0x000fe40000000a00 */
[----:B------:R-:W-:-:S04]  /*0270*/  ISETP.NE.U32.AND P0, PT, RZ, UR6, PT ;  /* 0x00000006ff007c0c */ /* 0x000fc8000bf05070 */
[----:B------:R-:W-:-:S13]  /*0280*/  ISETP.NE.AND.EX P0, PT, RZ, UR7, PT, P0 ;  /* 0x00000007ff007c0c */ /* 0x000fda000bf05300 */
[----:B------:R-:W-:Y:S05]  /*0290*/  @!P0 BRA `(.L_x_3) ;  /* 0x0000000000108947 */ /* 0x000fea0003800000 */
[----:B------:R-:W2:Y:S02]  /*02a0*/  LDG.E R6, desc[UR54][R2.64] ;  /* 0x0000003602067981 */ /* 0x000ea4000c1e1900 */
[----:B--2---:R-:W-:Y:S01]  /*02b0*/  FSETP.NEU.AND P1, PT, R6, RZ, PT ;  /* 0x000000ff0600720b */ /* 0x004fe20003f2d000 */
[----:B------:R-:W-:Y:S01]  /*02c0*/  IMAD.MOV.U32 R6, RZ, RZ, 0x1 ;  /* 0x00000001ff067424 */ /* 0x000fe200078e00ff */
[----:B------:R-:W-:Y:S11]  /*02d0*/  BRA `(.L_x_2) ;  /* 0x0000000000107947 */ /* 0x000ff60003800000 */
.L_x_3:
[----:B------:R-:W-:Y:S01]  /*02e0*/  ULDC UR6, c[0x0][0x580] ;  /* 0x0001600000067ab9 */ /* 0x000fe20000000800 */
[----:B------:R-:W-:Y:S01]  /*02f0*/  IMAD.MOV.U32 R6, RZ, RZ, 0x1 ;  /* 0x00000001ff067424 */ /* 0x000fe200078e00ff */
[----:B------:R-:W-:Y:S02]  /*0300*/  FSETP.NEU.AND P1, PT, RZ, UR6, PT ;  /* 0x00000006ff007c0b */ /* 0x000fe4000bf2d000 */
[----:B------:R-:W-:-:S11]  /*0310*/  CS2R R2, SRZ ;  /* 0x0000000000027805 */ /* 0x000fd6000001ff00 */
.L_x_2:
[----:B------:R-:W-:Y:S02]  /*0320*/  ISETP.NE.U32.AND P4, PT, R2, RZ, PT ;  /* 0x000000ff0200720c */ /* 0x000fe40003f85070 */
[----:B------:R-:W-:Y:S02]  /*0330*/  ISETP.NE.AND.EX P5, PT, RZ, UR5, PT, P2 ;  /* 0x00000005ff007c0c */ /* 0x000fe4000bfa5320 */
[----:B------:R-:W-:Y:S02]  /*0340*/  ISETP.NE.AND.EX P2, PT, R3, RZ, PT, P4 ;  /* 0x000000ff0300720c */ /* 0x000fe40003f45340 */
[----:B------:R-:W-:-:S11]  /*0350*/  PLOP3.LUT P0, PT, PT, PT, PT, 0x8, 0x0 ;  /* 0x000000000000781c */ /* 0x000fd60003f0e170 */
[----:B------:R-:W-:Y:S05]  /*0360*/  @P2 BRA P5, `(.L_x_4) ;  /* 0x0000000000342947 */ /* 0x000fea0002800000 */
[----:B------:R-:W-:-:S04]  /*0370*/  ISETP.NE.U32.AND P0, PT, RZ, UR4, PT ;  /* 0x00000004ff007c0c */ /* 0x000fc8000bf05070 */
[----:B------:R-:W-:-:S13]  /*0380*/  ISETP.NE.AND.EX P0, PT, RZ, UR5, PT, P0 ;  /* 0x00000005ff007c0c */ /* 0x000fda000bf05300 */
[----:B------:R-:W-:Y:S05]  /*0390*/  @!P0 BRA `(.L_x_5) ;  /* 0x0000000000248947 */ /* 0x000fea0003800000 */
[----:B------:R-:W-:Y:S02]  /*03a0*/  PRMT R6, R6, 0x9910, RZ ;  /* 0x0000991006067816 */ /* 0x000fe400000000ff */
[----:B------:R-:W-:Y:S02]  /*03b0*/  ISETP.NE.U32.AND P0, PT, R2, RZ, PT ;  /* 0x000000ff0200720c */ /* 0x000fe40003f05070 */
[----:B------:R-:W-:Y:S02]  /*03c0*/  ISETP.NE.AND P2, PT, R6, RZ, PT ;  /* 0x000000ff0600720c */ /* 0x000fe40003f45270 */
[----:B------:R-:W-:Y:S02]  /*03d0*/  ISETP.NE.AND.EX P0, PT, R3, RZ, PT, P0 ;  /* 0x000000ff0300720c */ /* 0x000fe40003f05300 */
[----:B------:R-:W-:-:S09]  /*03e0*/  SEL R2, RZ, 0xffffffff, P1 ;  /* 0xffffffffff027807 */ /* 0x000fd20000800000 */
[----:B------:R-:W-:-:S04]  /*03f0*/  @!P2 SEL R2, RZ, 0xffffffff, P0 ;  /* 0xffffffffff02a807 */ /* 0x000fc80000000000 */
[----:B------:R-:W-:-:S04]  /*0400*/  LOP3.LUT R2, R2, 0x1, RZ, 0xc0, !PT ;  /* 0x0000000102027812 */ /* 0x000fc800078ec0ff */
[----:B------:R-:W-:Y:S01]  /*0410*/  ISETP.EQ.U32.AND P0, PT, R2, 0x1, PT ;  /* 0x000000010200780c */ /* 0x000fe20003f02070 */
[----:B------:R-:W-:-:S12]  /*0420*/  BRA `(.L_x_4) ;  /* 0x0000000000047947 */ /* 0x000fd80003800000 */
.L_x_5:
[----:B------:R-:W-:-:S13]  /*0430*/  PLOP3.LUT P0, PT, P1, PT, PT, 0x8, 0x0 ;  /* 0x000000000000781c */ /* 0x000fda0000f0e170 */
.L_x_4:
[----:B------:R-:W1:Y:S02]  /*0440*/  SHFL.IDX PT, R2, R7, RZ, 0x1f ;  /* 0x00001fff07027589 */ /* 0x000e6400000e0000 */
[----:B-1----:R-:W-:-:S13]  /*0450*/  ISETP.NE.AND P1, PT, R2, RZ, PT ;  /* 0x000000ff0200720c */ /* 0x002fda0003f25270 */
[----:B------:R-:W-:Y:S05]  /*0460*/  @P1 BRA `(.L_x_6) ;  /* 0x0000000000841947 */ /* 0x000fea0003800000 */
[----:B------:R-:W-:Y:S01]  /*0470*/  ELECT P1, URZ, PT ;  /* 0x00000000003f782f */ /* 0x000fe20003820000 */
[----:B------:R-:W-:-:S12]  /*0480*/  BSSY B0, `(.L_x_6) ;  /* 0x000001f000007945 */ /* 0x000fd80003800000 */
[----:B------:R-:W-:Y:S05]  /*0490*/  @!P1 BRA `(.L_x_7) ;  /* 0x0000000000749947 */ /* 0x000fea0003800000 */
[----:B------:R-:W1:Y:S01]  /*04a0*/  S2UR UR8, SR_CgaCtaId ;  /* 0x00000000000879c3 */ /* 0x000e620000008800 */
[----:B------:R-:W-:Y:S01]  /*04b0*/  UMOV UR4, 0x400 ;  /* 0x0000040000047882 */ /* 0x000fe20000000000 */
[----:B------:R-:W-:Y:S01]  /*04c0*/  UMOV UR5, 0x1 ;  /* 0x0000000100057882 */ /* 0x000fe20000000000 */
[----:B------:R-:W-:Y:S02]  /*04d0*/  UMOV UR6, 0x4 ;  /* 0x0000000400067882 */ /* 0x000fe40000000000 */
[----:B------:R-:W-:-:S04]  /*04e0*/  UIADD3 UR6, -UR6, 0x100000, URZ ;  /* 0x0010000006067890 */ /* 0x000fc8000fffe13f */
[----:B------:R-:W-:Y:S02]  /*04f0*/  USHF.L.U32 UR7, UR6, 0xb, URZ ;  /* 0x0000000b06077899 */ /* 0x000fe4000800063f */
[----:B------:R-:W-:Y:S02]  /*0500*/  USHF.L.U32 UR6, UR6, 0x1, URZ ;  /* 0x0000000106067899 */ /* 0x000fe4000800063f */
[----:B-1----:R-:W-:Y:S02]  /*0510*/  ULEA UR8, UR8, UR4, 0x18 ;  /* 0x0000000408087291 */ /* 0x002fe4000f8ec03f */
[----:B------:R-:W-:-:S04]  /*0520*/  UIADD3 UR4, -UR5, 0x100000, URZ ;  /* 0x0010000005047890 */ /* 0x000fc8000fffe13f */
[----:B------:R-:W-:Y:S02]  /*0530*/  USHF.L.U32 UR5, UR4, 0xb, URZ ;  /* 0x0000000b04057899 */ /* 0x000fe4000800063f */
[----:B------:R-:W-:Y:S01]  /*0540*/  USHF.L.U32 UR4, UR4, 0x1, URZ ;  /* 0x0000000104047899 */ /* 0x000fe2000800063f */
[----:B------:R-:W1:Y:S11]  /*0550*/  FENCE.VIEW.ASYNC.S ;  /* 0x00000000000073c6 */ /* 0x000e760000000000 */
[----:B-1----:R1:W2:Y:S01]  /*0560*/  SYNCS.EXCH.64 URZ, [UR8], UR4 ;  /* 0x00000004083f75b2 */ /* 0x0022a20008000100 */
[----:B------:R1:W3:Y:S01]  /*0570*/  SYNCS.EXCH.64 URZ, [UR8+0x40], UR6 ;  /* 0x00004006083f75b2 */ /* 0x0002e20008000100 */
[----:B------:R1:W4:Y:S01]  /*0580*/  SYNCS.EXCH.64 URZ, [UR8+0x8], UR4 ;  /* 0x00000804083f75b2 */ /* 0x0003220008000100 */
[----:B------:R1:W1:Y:S01]  /*0590*/  SYNCS.EXCH.64 URZ, [UR8+0x48], UR6 ;  /* 0x00004806083f75b2 */ /* 0x0002620008000100 */
        /* <DEDUP_REMOVED lines=12> */
[----:B------:R-:W-:Y:S01]  /*0660*/  NOP ;  /* 0x0000000000007918 */ /* 0x000fe20000000000 */
.L_x_7:
[----:B-1----:R-:W-:Y:S05]  /*0670*/  BSYNC B0 ;  /* 0x0000000000007941 */ /* 0x002fea0003800000 */
.L_x_6:
[----:B------:R-:W1:Y:S01]  /*0680*/  S2UR UR9, SR_CTAID.X ;  /* 0x00000000000979c3 */ /* 0x000e620000002500 */
[----:B------:R-:W5:Y:S01]  /*0690*/  S2R R6, SR_CTAID.Y ;  /* 0x0000000000067919 */ /* 0x000f620000002600 */
[----:B------:R-:W-:Y:S01]  /*06a0*/  ULDC UR4, c[0x0][0x150] ;  /* 0x0000540000047ab9 */ /* 0x000fe20000000800 */
[----:B------:R-:W-:Y:S01]  /*06b0*/  NOP ;  /* 0x0000000000007918 */ /* 0x000fe20000000000 */
[----:B------:R-:W2:Y:S04]  /*06c0*/  SHFL.IDX PT, R9, R7, RZ, 0x1f ;  /* 0x00001fff07097589 */ /* 0x000ea800000e0000 */
[----:B------:R-:W3:Y:S01]  /*06d0*/  LDC R11, c[0x0][0x144] ;  /* 0x00005100ff0b7b82 */ /* 0x000ee20000000800 */
[----:B-1----:R-:W-:-:S05]  /*06e0*/  I2FP.F32.U32 R3, UR9 ;  /* 0x0000000900037c45 */ /* 0x002fca0008201000 */
[----:B------:R-:W-:Y:S01]  /*06f0*/  FMUL R10, R3, UR4 ;  /* 0x00000004030a7c20 */ /* 0x000fe20008400000 */
[----:B--2---:R-:W-:Y:S01]  /*0700*/  ISETP.NE.AND P1, PT, R9, RZ, PT ;  /* 0x000000ff0900720c */ /* 0x004fe20003f25270 */
[----:B------:R-:W-:Y:S01]  /*0710*/  ULDC UR4, c[0x0][0x154] ;  /* 0x0000550000047ab9 */ /* 0x000fe20000000800 */
[----:B------:R-:W-:Y:S02]  /*0720*/  SHF.R.S32.HI R3, RZ, 0x1f, R18 ;  /* 0x0000001fff037819 */ /* 0x000fe40000011412 */
[----:B-----5:R-:W-:Y:S01]  /*0730*/  I2FP.F32.U32 R12, R6 ;  /* 0x00000006000c7245 */ /* 0x020fe20000201000 */
[----:B------:R-:W1:Y:S01]  /*0740*/  F2I.U32.TRUNC.NTZ R10, R10 ;  /* 0x0000000a000a7305 */ /* 0x000e62000020f000 */
[----:B------:R-:W-:-:S03]  /*0750*/  LEA.HI R9, R3, R18, RZ, 0x7 ;  /* 0x0000001203097211 */ /* 0x000fc600078f38ff */
[----:B------:R-:W-:Y:S01]  /*0760*/  FMUL R15, R12, UR4 ;  /* 0x000000040c0f7c20 */ /* 0x000fe20008400000 */
[----:B------:R-:W-:Y:S01]  /*0770*/  LOP3.LUT R9, R9, 0xffffff80, RZ, 0xc0, !PT ;  /* 0xffffff8009097812 */ /* 0x000fe200078ec0ff */
[----:B-1----:R-:W-:-:S04]  /*0780*/  IMAD.MOV R14, RZ, RZ, -R10 ;  /* 0x000000ffff0e7224 */ /* 0x002fc800078e0a0a */
[----:B---3--:R-:W-:Y:S01]  /*0790*/  IMAD R3, R11, R14, UR9 ;  /* 0x000000090b037e24 */ /* 0x008fe2000f8e020e */
[----:B------:R-:W-:Y:S06]  /*07a0*/  @P1 BRA `(.L_x_8) ;  /* 0x0000000000501947 */ /* 0x000fec0003800000 */
[----:B------:R-:W1:Y:S01]  /*07b0*/  S2UR UR5, SR_CgaCtaId ;  /* 0x00000000000579c3 */ /* 0x000e620000008800 */
[----:B------:R-:W-:Y:S01]  /*07c0*/  UMOV UR4, 0x400 ;  /* 0x0000040000047882 */ /* 0x000fe20000000000 */
[----:B------:R-:W-:Y:S01]  /*07d0*/  UMOV UR6, 0x20 ;  /* 0x0000002000067882 */ /* 0x000fe20000000000 */
[----:B------:R-:W-:Y:S01]  /*07e0*/  UMOV UR7, 0x100 ;  /* 0x0000010000077882 */ /* 0x000fe20000000000 */
[----:B------:R-:W-:Y:S01]  /*07f0*/  ELECT P1, URZ, PT ;  /* 0x00000000003f782f */ /* 0x000fe20003820000 */
[----:B-1----:R-:W-:Y:S02]  /*0800*/  ULEA UR8, UR5, UR4, 0x18 ;  /* 0x0000000405087291 */ /* 0x002fe4000f8ec03f */
[----:B------:R-:W-:-:S04]  /*0810*/  UIADD3 UR4, -UR6, 0x100000, URZ ;  /* 0x0010000006047890 */ /* 0x000fc8000fffe13f */
[----:B------:R-:W-:Y:S02]  /*0820*/  USHF.L.U32 UR5, UR4, 0xb, URZ ;  /* 0x0000000b04057899 */ /* 0x000fe4000800063f */
[----:B------:R-:W-:Y:S02]  /*0830*/  USHF.L.U32 UR4, UR4, 0x1, URZ ;  /* 0x0000000104047899 */ /* 0x000fe4000800063f */
[----:B------:R-:W-:-:S04]  /*0840*/  UIADD3 UR6, -UR7, 0x100000, URZ ;  /* 0x0010000007067890 */ /* 0x000fc8000fffe13f */
[----:B------:R-:W-:Y:S02]  /*0850*/  USHF.L.U32 UR7, UR6, 0xb, URZ ;  /* 0x0000000b06077899 */ /* 0x000fe4000800063f */
[----:B------:R-:W-:Y:S01]  /*0860*/  USHF.L.U32 UR6, UR6, 0x1, URZ ;  /* 0x0000000106067899 */ /* 0x000fe2000800063f */
[----:B------:R-:W1:Y:S03]  /*0870*/  FENCE.VIEW.ASYNC.S ;  /* 0x00000000000073c6 */ /* 0x000e660000000000 */
[----:B-1----:R1:W2:Y:S08]  /*0880*/  SYNCS.EXCH.64 URZ, [UR8+0x80], UR4 ;  /* 0x00008004083f75b2 */ /* 0x0022b00008000100 */
[----:B------:R1:W3:Y:S01]  /*0890*/  SYNCS.EXCH.64 URZ, [UR8+0x98], UR6 ;  /* 0x00009806083f75b2 */ /* 0x0002e20008000100 */
[----:B------:R1:W1:Y:S01]  /*08a0*/  SYNCS.EXCH.64 URZ, [UR8+0x88], UR4 ;  /* 0x00008804083f75b2 */ /* 0x0002620008000100 */
[----:B------:R1:W1:Y:S01]  /*08b0*/  SYNCS.EXCH.64 URZ, [UR8+0xa0], UR6 ;  /* 0x0000a006083f75b2 */ /* 0x0002620008000100 */
[----:B------:R1:W1:Y:S01]  /*08c0*/  SYNCS.EXCH.64 URZ, [UR8+0x90], UR4 ;  /* 0x00009004083f75b2 */ /* 0x0002620008000100 */
[----:B------:R1:W1:Y:S01]  /*08d0*/  SYNCS.EXCH.64 URZ, [UR8+0xa8], UR6 ;  /* 0x0000a806083f75b2 */ /* 0x0002620008000100 */
[----:B------:R-:W-:Y:S01]  /*08e0*/  NOP ;  /* 0x0000000000007918 */ /* 0x000fe20000000000 */
.L_x_8:
[----:B------:R-:W-:Y:S01]  /*08f0*/  IMAD.IADD R10, R18, 0x1, -R9 ;  /* 0x00000001120a7824 */ /* 0x000fe200078e0a09 */
[----:B------:R-:W5:Y:S01]  /*0900*/  SHFL.IDX PT, R14, R7, RZ, 0x1f ;  /* 0x00001fff070e7589 */ /* 0x000f6200000e0000 */
[----:B------:R-:W-:Y:S02]  /*0910*/  SHF.R.S32.HI R13, RZ, 0x1f, R2 ;  /* 0x0000001fff0d7819 */ /* 0x000fe40000011402 */
[----:B------:R-:W-:Y:S01]  /*0920*/  ELECT P1, URZ, PT ;  /* 0x00000000003f782f */ /* 0x000fe20003820000 */
[----:B------:R-:W4:Y:S01]  /*0930*/  F2I.U32.TRUNC.NTZ R15, R15 ;  /* 0x0000000f000f7305 */ /* 0x000f22000020f000 */
[----:B------:R-:W-:Y:S01]  /*0940*/  SHF.R.S32.HI R9, RZ, 0x1f, R10 ;  /* 0x0000001fff097819 */ /* 0x000fe2000001140a */
[----:B-1----:R-:W-:Y:S01]  /*0950*/  UMOV UR4, 0x20 ;  /* 0x0000002000047882 */ /* 0x002fe20000000000 */
[----:B------:R-:W-:Y:S01]  /*0960*/  LEA.HI R13, R13, R2, RZ, 0x2 ;  /* 0x000000020d0d7211 */ /* 0x000fe200078f10ff */
[----:B------:R-:W-:Y:S01]  /*0970*/  IMAD.MOV.U32 R57, RZ, RZ, 0x1 ;  /* 0x00000001ff397424 */ /* 0x000fe200078e00ff */
[----:B------:R-:W-:Y:S01]  /*0980*/  LEA.HI R9, R9, R10, RZ, 0x3 ;  /* 0x0000000a09097211 */ /* 0x000fe200078f18ff */
[----:B------:R-:W-:Y:S01]  /*0990*/  NOP ;  /* 0x0000000000007918 */ /* 0x000fe20000000000 */
[----:B------:R-:W-:-:S02]  /*09a0*/  LOP3.LUT R13, R13, 0x3ffffffc, RZ, 0xc0, !PT ;  /* 0x3ffffffc0d0d7812 */ /* 0x000fc400078ec0ff */
[--C-:B------:R-:W-:Y:S02]  /*09b0*/  SHF.R.S32.HI R11, RZ, 0x3, R9.reuse ;  /* 0x00000003ff0b7819 */ /* 0x100fe40000011409 */
[----:B------:R-:W-:Y:S01]  /*09c0*/  SHF.R.S32.HI R12, RZ, 0x1f, R9 ;  /* 0x0000001fff0c7819 */ /* 0x000fe20000011409 */
[----:B------:R-:W-:Y:S01]  /*09d0*/  IMAD.IADD R13, R2, 0x1, -R13 ;  /* 0x00000001020d7824 */ /* 0x000fe200078e0a0d */
[----:B------:R-:W1:Y:S01]  /*09e0*/  LDC R9, c[0x0][0x148] ;  /* 0x00005200ff097b82 */ /* 0x000e620000000800 */
[----:B------:R-:W-:Y:S01]  /*09f0*/  ISETP.NE.AND P4, PT, R0, RZ, PT ;  /* 0x000000ff0000720c */ /* 0x000fe20003f85270 */
[----:B----4-:R-:W-:Y:S01]  /*0a00*/  IMAD.MOV R24, RZ, RZ, -R15 ;  /* 0x000000ffff187224 */ /* 0x010fe200078e0a0f */
[----:B------:R-:W-:Y:S02]  /*0a10*/  LEA.HI R12, R12, R11, RZ, 0x2 ;  /* 0x0000000b0c0c7211 */ /* 0x000fe400078f10ff */
[----:B------:R-:W-:Y:S02]  /*0a20*/  ISETP.EQ.OR P2, PT, R0, 0x3, !P4 ;  /* 0x000000030000780c */ /* 0x000fe40006742670 */
[----:B------:R-:W-:-:S02]  /*0a30*/  LOP3.LUT R12, R12, 0xfffffffc, RZ, 0xc0, !PT ;  /* 0xfffffffc0c0c7812 */ /* 0x000fc400078ec0ff */
[----:B-----5:R-:W-:Y:S02]  /*0a40*/  ISETP.NE.OR P1, PT, R14, RZ, !P1 ;  /* 0x000000ff0e00720c */ /* 0x020fe40004f25670 */
[----:B------:R-:W-:Y:S01]  /*0a50*/  ISETP.EQ.AND P2, PT, R8, RZ, P2 ;  /* 0x000000ff0800720c */ /* 0x000fe20001742270 */
[----:B------:R-:W-:-:S03]  /*0a60*/  IMAD.IADD R12, R11, 0x1, -R12 ;  /* 0x000000010b0c7824 */ /* 0x000fc600078e0a0c */
[----:B------:R-:W-:Y:S01]  /*0a70*/  SEL R22, RZ, 0x1, !P2 ;  /* 0x00000001ff167807 */ /* 0x000fe20005000000 */
[----:B------:R-:W-:-:S05]  /*0a80*/  IMAD R12, R13, 0x4, R12 ;  /* 0x000000040d0c7824 */ /* 0x000fca00078e020c */
[----:B------:R-:W-:Y:S01]  /*0a90*/  LEA.HI R2, R12, R12, RZ, 0x1 ;  /* 0x0000000c0c027211 */ /* 0x000fe200078f08ff */
[----:B------:R-:W-:Y:S01]  /*0aa0*/  VOTEU.ALL UP0, P1 ;  /* 0x00000000003f7886 */ /* 0x000fe20000800000 */
[----:B------:R-:W-:Y:S02]  /*0ab0*/  VOTEU.ALL UP1, P1 ;  /* 0x00000000003f7886 */ /* 0x000fe40000820000 */
[----:B------:R-:W-:Y:S02]  /*0ac0*/  LOP3.LUT R11, R2, 0xfffffffe, RZ, 0xc0, !PT ;  /* 0xfffffffe020b7812 */ /* 0x000fe400078ec0ff */
[----:B------:R-:W4:Y:S01]  /*0ad0*/  @!UP0 S2UR UR7, SR_CgaCtaId ;  /* 0x00000000000789c3 */ /* 0x000f220000008800 */
[----:B------:R-:W-:Y:S01]  /*0ae0*/  @!UP0 UMOV UR6, 0x400 ;  /* 0x0000040000068882 */ /* 0x000fe20000000000 */
[----:B------:R-:W-:-:S04]  /*0af0*/  @!UP0 UIADD3 UR4, -UR4, 0x100000, URZ ;  /* 0x0010000004048890 */ /* 0x000fc8000fffe13f */
[----:B------:R-:W-:Y:S02]  /*0b00*/  @!UP0 USHF.L.U32 UR5, UR4, 0xb, URZ ;  /* 0x0000000b04058899 */ /* 0x000fe4000800063f */
[----:B------:R-:W-:Y:S01]  /*0b10*/  @!UP0 USHF.L.U32 UR4, UR4, 0x1, URZ ;  /* 0x0000000104048899 */ /* 0x000fe2000800063f */
[C---:B------:R-:W-:Y:S02]  /*0b20*/  IMAD.IADD R2, R12.reuse, 0x1, -R11 ;  /* 0x000000010c027824 */ /* 0x040fe400078e0a0b */
[----:B------:R-:W-:-:S03]  /*0b30*/  IMAD.SHL.U32 R11, R12, 0x4, RZ ;  /* 0x000000040c0b7824 */ /* 0x000fc600078e00ff */
[----:B------:R-:W-:Y:S02]  /*0b40*/  ISETP.NE.AND P5, PT, R2, R3, PT ;  /* 0x000000030200720c */ /* 0x000fe40003fa5270 */
[----:B------:R-:W-:Y:S01]  /*0b50*/  LOP3.LUT R56, R12, 0xc, R11, 0x78, !PT ;  /* 0x0000000c0c387812 */ /* 0x000fe200078e780b */
[----:B-1----:R-:W-:Y:S01]  /*0b60*/  IMAD R11, R9, R24, R6 ;  /* 0x00000018090b7224 */ /* 0x002fe200078e0206 */
[----:B------:R-:W1:Y:S09]  /*0b70*/  LDC R12, c[0x0][0x140] ;  /* 0x00005000ff0c7b82 */ /* 0x000e720000000800 */
[----:B------:R-:W-:Y:S01]  /*0b80*/  @P5 LEA.HI R2, R56, R56, RZ, 0x1 ;  /* 0x0000003838025211 */ /* 0x000fe200078f08ff */
[----:B----4-:R-:W-:-:S03]  /*0b90*/  @!UP0 ULEA UR6, UR7, UR6, 0x18 ;  /* 0x0000000607068291 */ /* 0x010fc6000f8ec03f */
[----:B------:R-:W-:Y:S01]  /*0ba0*/  @P5 SHF.R.S32.HI R2, RZ, 0x1, R2 ;  /* 0x00000001ff025819 */ /* 0x000fe20000011402 */
[----:B------:R-:W-:Y:S01]  /*0bb0*/  VOTEU.ALL UP0, P1 ;  /* 0x00000000003f7886 */ /* 0x000fe20000800000 */
[----:B------:R-:W-:Y:S02]  /*0bc0*/  LOP3.LUT P1, RZ, R10, 0x7, RZ, 0xc0, !PT ;  /* 0x000000070aff7812 */ /* 0x000fe4000782c0ff */
[----:B------:R-:W-:Y:S02]  /*0bd0*/  @P5 ISETP.NE.AND P6, PT, R2, R11, PT ;  /* 0x0000000b0200520c */ /* 0x000fe40003fc5270 */
[----:B------:R-:W-:Y:S02]  /*0be0*/  ISETP.LT.U32.AND P1, PT, R56, 0x2, !P1 ;  /* 0x000000023800780c */ /* 0x000fe40004f21070 */
[----:B------:R-:W-:Y:S02]  /*0bf0*/  @P5 SEL R57, RZ, 0x1, P6 ;  /* 0x00000001ff395807 */ /* 0x000fe40003000000 */
[C---:B------:R-:W-:Y:S01]  /*0c00*/  ISETP.NE.AND P5, PT, R8.reuse, RZ, PT ;  /* 0x000000ff0800720c */ /* 0x040fe20003fa5270 */
[----:B------:R-:W-:Y:S01]  /*0c10*/  VIADD R8, R8, 0xffffffff ;  /* 0xffffffff08087836 */ /* 0x000fe20000000000 */
[----:B-1----:R-:W-:Y:S01]  /*0c20*/  ISETP.EQ.U32.AND P2, PT, R12, 0x1, PT ;  /* 0x000000010c00780c */ /* 0x002fe20003f42070 */
[----:B------:R-:W1:Y:S02]  /*0c30*/  FENCE.VIEW.ASYNC.S ;  /* 0x00000000000073c6 */ /* 0x000e640000000000 */
[----:B-1----:R1:W4:Y:S01]  /*0c40*/  @!UP0 SYNCS.EXCH.64 URZ, [UR6+0xb0], UR4 ;  /* 0x0000b004063f85b2 */ /* 0x0023220008000100 */
[----:B------:R-:W-:-:S02]  /*0c50*/  ISETP.EQ.AND P6, PT, R0, 0x2, !P5 ;  /* 0x000000020000780c */ /* 0x000fc40006fc2270 */
[----:B------:R-:W-:Y:S02]  /*0c60*/  SEL R2, RZ, 0x1, !P1 ;  /* 0x00000001ff027807 */ /* 0x000fe40004800000 */
[----:B------:R-:W-:Y:S02]  /*0c70*/  ISETP.GE.U32.AND P1, PT, R8, 0x2, PT ;  /* 0x000000020800780c */ /* 0x000fe40003f26070 */
[----:B------:R-:W-:Y:S02]  /*0c80*/  SEL R19, RZ, 0x1, !P6 ;  /* 0x00000001ff137807 */ /* 0x000fe40007000000 */
[----:B------:R-:W-:Y:S02]  /*0c90*/  LOP3.LUT R57, R57, R2, RZ, 0xc0, !PT ;  /* 0x0000000239397212 */ /* 0x000fe400078ec0ff */
[----:B------:R-:W-:Y:S02]  /*0ca0*/  SEL R19, R19, 0x2, P1 ;  /* 0x0000000213137807 */ /* 0x000fe40000800000 */
[----:B------:R-:W-:Y:S01]  /*0cb0*/  SEL R22, R22, 0x2, P1 ;  /* 0x0000000216167807 */ /* 0x000fe20000800000 */
[----:B------:R1:W1:Y:S01]  /*0cc0*/  @!UP1 SYNCS.EXCH.64 URZ, [UR6+0xb8], UR4 ;  /* 0x0000b804063f95b2 */ /* 0x0002620008000100 */
[----:B------:R-:W-:Y:S01]  /*0cd0*/  NOP ;  /* 0x0000000000007918 */ /* 0x000fe20000000000 */
[----:B------:R-:W-:Y:S05]  /*0ce0*/  @!P2 BRA `(.L_x_9) ;  /* 0x000000000008a947 */ /* 0x000fea0003800000 */
[----:B-1234-:R-:W-:Y:S01]  /*0cf0*/  UCGABAR_ARV ;  /* 0x00000000000079c7 */ /* 0x01efe20008000000 */
[----:B------:R-:W-:Y:S05]  /*0d00*/  BRA `(.L_x_10) ;  /* 0x0000000000047947 */ /* 0x000fea0003800000 */
.L_x_9:
[----:B-1234-:R-:W-:Y:S01]  /*0d10*/  NOP ;  /* 0x0000000000007918 */ /* 0x01efe20000000000 */
.L_x_10:
[----:B------:R-:W1:Y:S01]  /*0d20*/  LDC R2, c[0x0][0x904] ;  /* 0x00024100ff027b82 */ /* 0x000e620000000800 */
[----:B------:R-:W-:Y:S02]  /*0d30*/  IMAD.U32 R10, RZ, RZ, UR9 ;  /* 0x00000009ff0a7e24 */ /* 0x000fe4000f8e00ff */
[----:B------:R-:W-:Y:S01]  /*0d40*/  IMAD.MOV.U32 R11, RZ, RZ, RZ ;  /* 0x000000ffff0b7224 */ /* 0x000fe200078e00ff */
[----:B-1----:R-:W-:-:S04]  /*0d50*/  ISETP.NE.AND P1, PT, R2, 0x1, PT ;  /* 0x000000010200780c */ /* 0x002fc80003f25270 */
[----:B------:R-:W-:-:S09]  /*0d60*/  P2R R7, PR, RZ, 0x2 ;  /* 0x00000002ff077803 */ /* 0x000fd20000000000 */
[----:B------:R-:W1:Y:S01]  /*0d70*/  @P1 LDC R17, c[0x0][0x10] ;  /* 0x00000400ff111b82 */ /* 0x000e620000000800 */
[----:B------:R-:W-:Y:S02]  /*0d80*/  @P1 IMAD.MOV.U32 R7, RZ, RZ, RZ ;  /* 0x000000ffff071224 */ /* 0x000fe400078e00ff */
[----:B------:R-:W-:-:S05]  /*0d90*/  @P1 IMAD.MOV.U32 R15, RZ, RZ, RZ ;  /* 0x000000ffff0f1224 */ /* 0x000fca00078e00ff */
[----:B------:R-:W2:Y:S01]  /*0da0*/  @!P1 LDC R13, c[0x0][0xc] ;  /* 0x00000300ff0d9b82 */ /* 0x000ea20000000800 */
[----:B------:R-:W-:Y:S01]  /*0db0*/  ULDC UR4, c[0x0][0xc] ;  /* 0x0000030000047ab9 */ /* 0x000fe20000000800 */
[----:B------:R-:W-:Y:S01]  /*0dc0*/  ULDC UR5, c[0x0][0x10] ;  /* 0x0000040000057ab9 */ /* 0x000fe20000000800 */
[----:B------:R-:W-:Y:S01]  /*0dd0*/  ULDC UR6, c[0x0][0x14] ;  /* 0x0000050000067ab9 */ /* 0x000fe20000000800 */
[----:B------:R-:W-:-:S04]  /*0de0*/  UIMAD.WIDE.U32 UR4, UR4, UR5, URZ ;  /* 0x00000005040472a5 */ /* 0x000fc8000f8e003f */
[----:B------:R-:W-:Y:S02]  /*0df0*/  UIMAD.WIDE.U32 UR36, UR4, UR6, URZ ;  /* 0x00000006042472a5 */ /* 0x000fe4000f8e003f */
[----:B------:R-:W-:-:S04]  /*0e00*/  UIMAD UR42, UR5, UR6, URZ ;  /* 0x00000006052a72a4 */ /* 0x000fc8000f8e023f */
[----:B------:R-:W-:Y:S01]  /*0e10*/  UIADD3 UR42, UR37, UR42, URZ ;  /* 0x0000002a252a7290 */ /* 0x000fe2000fffe03f */
[----:B-1----:R-:W-:-:S04]  /*0e20*/  @P1 IMAD.WIDE.U32 R16, R17, UR9, R6 ;  /* 0x0000000911101c25 */ /* 0x002fc8000f8e0006 */
[----:B------:R-:W-:Y:S02]  /*0e30*/  @P1 IMAD.IADD R17, R17, 0x1, R15 ;  /* 0x0000000111111824 */ /* 0x000fe400078e020f */
[----:B--2---:R-:W-:-:S04]  /*0e40*/  @!P1 IMAD.WIDE.U32 R10, R6, R13, R10 ;  /* 0x0000000d060a9225 */ /* 0x004fc800078e000a */
[----:B------:R-:W-:Y:S02]  /*0e50*/  @!P1 IMAD.MOV.U32 R16, RZ, RZ, R10 ;  /* 0x000000ffff109224 */ /* 0x000fe400078e000a */
[----:B------:R-:W-:Y:S01]  /*0e60*/  @!P1 IMAD.MOV.U32 R17, RZ, RZ, R11 ;  /* 0x000000ffff119224 */ /* 0x000fe200078e000b */
[----:B------:R-:W-:Y:S06]  /*0e70*/  @!P2 BRA `(.L_x_11) ;  /* 0x00000000000ca947 */ /* 0x000fec0003800000 */
[----:B------:R-:W-:Y:S01]  /*0e80*/  UCGABAR_WAIT ;  /* 0x0000000000007dc7 */ /* 0x000fe20008000000 */
[----:B------:R-:W-:Y:S01]  /*0e90*/  CCTL.IVALL ;  /* 0x00000000ff00798f */ /* 0x000fe20002000000 */
[----:B------:R-:W-:Y:S05]  /*0ea0*/  BRA `(.L_x_12) ;  /* 0x0000000000047947 */ /* 0x000fea0003800000 */
.L_x_11:
[----:B------:R-:W-:Y:S06]  /*0eb0*/  BAR.SYNC.DEFER_BLOCKING 0x0 ;  /* 0x0000000000007b1d */ /* 0x000fec0000010000 */
.L_x_12:
[----:B------:R-:W1:Y:S01]  /*0ec0*/  S2UR UR41, SR_CgaCtaId ;  /* 0x00000000002979c3 */ /* 0x000e620000008800 */
[----:B------:R-:W-:Y:S04]  /*0ed0*/  BSSY B6, `(.L_x_13) ;  /* 0x00005e7000067945 */ /* 0x000fe80003800000 */
[----:B------:R-:W-:Y:S05]  /*0ee0*/  @!P5 BRA `(.L_x_14) ;  /* 0x000000340070d947 */ /* 0x000fea0003800000 */
[----:B------:R-:W-:-:S13]  /*0ef0*/  ISETP.GT.U32.AND P0, PT, R8, 0x1, PT ;  /* 0x000000010800780c */ /* 0x000fda0003f04070 */
[----:B------:R-:W-:Y:S05]  /*0f00*/  @P0 BRA `(.L_x_15) ;  /* 0x0000005c008c0947 */ /* 0x000fea0003800000 */
[----:B------:R-:W-:Y:S01]  /*0f10*/  ULDC.64 UR4, c[0x0][0x8f8] ;  /* 0x00023e0000047ab9 */ /* 0x000fe20000000a00 */
[----:B------:R-:W-:Y:S01]  /*0f20*/  UMOV UR47, 0xffffffff ;  /* 0xffffffff002f7882 */ /* 0x000fe20000000000 */
[----:B------:R-:W-:Y:S01]  /*0f30*/  ISETP.GE.U32.AND P0, PT, R16, UR4, PT ;  /* 0x0000000410007c0c */ /* 0x000fe2000bf06070 */
[----:B------:R-:W-:Y:S01]  /*0f40*/  IMAD.MOV.U32 R23, RZ, RZ, -0x1 ;  /* 0xffffffffff177424 */ /* 0x000fe200078e00ff */
[----:B------:R-:W-:Y:S01]  /*0f50*/  PRMT R58, RZ, 0x7610, R58 ;  /* 0x00007610ff3a7816 */ /* 0x000fe2000000003a */
[----:B------:R-:W-:Y:S01]  /*0f60*/  IMAD.MOV.U32 R62, RZ, RZ, -0x1 ;  /* 0xffffffffff3e7424 */ /* 0x000fe200078e00ff */
[----:B------:R-:W-:Y:S02]  /*0f70*/  ISETP.GE.U32.AND.EX P0, PT, R17, UR5, PT, P0 ;  /* 0x0000000511007c0c */ /* 0x000fe4000bf06100 */
[----:B------:R-:W-:-:S11]  /*0f80*/  PRMT R0, RZ, 0x7610, R0 ;  /* 0x00007610ff007816 */ /* 0x000fd60000000000 */
[----:B------:R-:W-:Y:S05]  /*0f90*/  @P0 BRA `(.L_x_16) ;  /* 0x00000004002c0947 */ /* 0x000fea0003800000 */
[----:B------:R-:W2:Y:S01]  /*0fa0*/  LDC.64 R20, c[0x0][0x8d0] ;  /* 0x00023400ff147b82 */ /* 0x000ea20000000a00 */
[----:B------:R-:W-:Y:S02]  /*0fb0*/  IMAD.MOV.U32 R4, RZ, RZ, R16 ;  /* 0x000000ffff047224 */ /* 0x000fe400078e0010 */
[----:B------:R-:W-:-:S05]  /*0fc0*/  IMAD.MOV.U32 R5, RZ, RZ, R17 ;  /* 0x000000ffff057224 */ /* 0x000fca00078e0011 */
[----:B------:R-:W3:Y:S08]  /*0fd0*/  LDC R0, c[0x0][0x8d8] ;  /* 0x00023600ff007b82 */ /* 0x000ef00000000800 */
[----:B------:R-:W4:Y:S01]  /*0fe0*/  LDC.64 R26, c[0x0][0x8c8] ;  /* 0x00023200ff1a7b82 */ /* 0x000f220000000a00 */
[----:B--2---:R-:W-:-:S04]  /*0ff0*/  ISETP.NE.U32.AND P0, PT, R20, RZ, PT ;  /* 0x000000ff1400720c */ /* 0x004fc80003f05070 */
[----:B------:R-:W-:-:S13]  /*1000*/  ISETP.NE.AND.EX P0, PT, R21, RZ, PT, P0 ;  /* 0x000000ff1500720c */ /* 0x000fda0003f05300 */
[----:B---34-:R-:W-:Y:S05]  /*1010*/  @!P0 BRA `(.L_x_17) ;  /* 0x0000000000288947 */ /* 0x018fea0003800000 */
[----:B------:R-:W2:Y:S02]  /*1020*/  LDC R13, c[0x0][0x8dc] ;  /* 0x00023700ff0d7b82 */ /* 0x000ea40000000800 */
[----:B--2---:R-:W-:-:S05]  /*1030*/  IADD3 R13, P0, R16, R13, RZ ;  /* 0x0000000d100d7210 */ /* 0x004fca0007f1e0ff */
[----:B------:R-:W-:-:S04]  /*1040*/  IMAD.X R15, RZ, RZ, R17, P0 ;  /* 0x000000ffff0f7224 */ /* 0x000fc800000e0611 */
[----:B------:R-:W-:-:S04]  /*1050*/  IMAD.WIDE.U32 R4, R15, R20, RZ ;  /* 0x000000140f047225 */ /* 0x000fc800078e00ff */
[----:B------:R-:W-:-:S04]  /*1060*/  IMAD.WIDE.U32 R10, P0, R13, R21, R4 ;  /* 0x000000150d0a7225 */ /* 0x000fc80007800004 */
[----:B------:R-:W-:-:S04]  /*1070*/  IMAD.WIDE.U32 R4, R13, R20, RZ ;  /* 0x000000140d047225 */ /* 0x000fc800078e00ff */
[----:B------:R-:W-:Y:S01]  /*1080*/  IMAD.X R13, RZ, RZ, RZ, P0 ;  /* 0x000000ffff0d7224 */ /* 0x000fe200000e06ff */
[----:B------:R-:W-:Y:S01]  /*1090*/  IADD3 RZ, P0, R5, R10, RZ ;  /* 0x0000000a05ff7210 */ /* 0x000fe20007f1e0ff */
[----:B------:R-:W-:-:S04]  /*10a0*/  IMAD.MOV.U32 R12, RZ, RZ, R11 ;  /* 0x000000ffff0c7224 */ /* 0x000fc800078e000b */
[----:B------:R-:W-:-:S08]  /*10b0*/  IMAD.WIDE.U32.X R4, R15, R21, R12, P0 ;  /* 0x000000150f047225 */ /* 0x000fd000000e040c */
.L_x_17:
[----:B------:R-:W2:Y:S01]  /*10c0*/  LDC.64 R28, c[0x0][0x8e8] ;  /* 0x00023a00ff1c7b82 */ /* 0x000ea20000000a00 */
[-CC-:B------:R-:W-:Y:S01]  /*10d0*/  SHF.R.U64 R25, R4, R0.reuse, R5.reuse ;  /* 0x0000000004197219 */ /* 0x180fe20000001205 */
[----:B------:R-:W-:Y:S01]  /*10e0*/  IMAD.MOV.U32 R30, RZ, RZ, 0x1 ;  /* 0x00000001ff1e7424 */ /* 0x000fe200078e00ff */
[----:B------:R-:W-:Y:S02]  /*10f0*/  SHF.R.U32.HI R0, RZ, R0, R5 ;  /* 0x00000000ff007219 */ /* 0x000fe40000011605 */
[----:B------:R-:W-:-:S03]  /*1100*/  IADD3 R7, P0, RZ, -R25, RZ ;  /* 0x80000019ff077210 */ /* 0x000fc60007f1e0ff */
[----:B------:R-:W3:Y:S02]  /*1110*/  LDC R8, c[0x0][0x8c0] ;  /* 0x00023000ff087b82 */ /* 0x000ee40000000800 */
[----:B------:R-:W-:-:S04]  /*1120*/  IMAD.X R5, RZ, RZ, ~R0, P0 ;  /* 0x000000ffff057224 */ /* 0x000fc800000e0e00 */
[-C--:B------:R-:W-:Y:S02]  /*1130*/  IMAD R0, R5, R26.reuse, RZ ;  /* 0x0000001a05007224 */ /* 0x080fe400078e02ff */
[----:B------:R-:W4:Y:S01]  /*1140*/  LDC R11, c[0x0][0x8b0] ;  /* 0x00022c00ff0b7b82 */ /* 0x000f220000000800 */
[----:B------:R-:W-:-:S04]  /*1150*/  IMAD.WIDE.U32 R4, R7, R26, R16 ;  /* 0x0000001a07047225 */ /* 0x000fc800078e0010 */
[----:B------:R-:W-:Y:S02]  /*1160*/  IMAD R7, R7, R27, R0 ;  /* 0x0000001b07077224 */ /* 0x000fe400078e0200 */
[----:B------:R-:W-:Y:S01]  /*1170*/  IMAD.MOV.U32 R0, RZ, RZ, -0x1 ;  /* 0xffffffffff007424 */ /* 0x000fe200078e00ff */
[----:B------:R-:W5:Y:S01]  /*1180*/  LDC R21, c[0x0][0x900] ;  /* 0x00024000ff157b82 */ /* 0x000f620000000800 */
[----:B------:R-:W-:Y:S01]  /*1190*/  IMAD.IADD R5, R5, 0x1, R7 ;  /* 0x0000000105057824 */ /* 0x000fe200078e0207 */
[----:B--2---:R-:W-:Y:S01]  /*11a0*/  ISETP.NE.U32.AND P0, PT, R28, RZ, PT ;  /* 0x000000ff1c00720c */ /* 0x004fe20003f05070 */
[----:B------:R-:W-:-:S03]  /*11b0*/  IMAD R26, R9, R24, R6 ;  /* 0x00000018091a7224 */ /* 0x000fc600078e0206 */
[----:B------:R-:W-:Y:S02]  /*11c0*/  ISETP.NE.AND.EX P0, PT, R29, RZ, PT, P0 ;  /* 0x000000ff1d00720c */ /* 0x000fe40003f05300 */
[----:B------:R-:W2:Y:S01]  /*11d0*/  LDC R15, c[0x0][0x8a8] ;  /* 0x00022a00ff0f7b82 */ /* 0x000ea20000000800 */
[-CC-:B---3--:R-:W-:Y:S02]  /*11e0*/  SHF.R.U64 R13, R4, R8.reuse, R5.reuse ;  /* 0x00000008040d7219 */ /* 0x188fe40000001205 */
[----:B------:R-:W-:-:S05]  /*11f0*/  SHF.R.U32.HI R4, RZ, R8, R5 ;  /* 0x00000008ff047219 */ /* 0x000fca0000011605 */
[----:B------:R-:W3:Y:S01]  /*1200*/  LDC R12, c[0x0][0x8f0] ;  /* 0x00023c00ff0c7b82 */ /* 0x000ee20000000800 */
[-CC-:B----4-:R-:W-:Y:S02]  /*1210*/  SHF.R.U64 R23, R13, R11.reuse, R4.reuse ;  /* 0x0000000b0d177219 */ /* 0x190fe40000001204 */
[----:B------:R-:W-:-:S05]  /*1220*/  SHF.R.U32.HI R4, RZ, R11, R4 ;  /* 0x0000000bff047219 */ /* 0x000fca0000011604 */
[----:B------:R-:W4:Y:S01]  /*1230*/  LDC R14, c[0x0][0x8e0] ;  /* 0x00023800ff0e7b82 */ /* 0x000f220000000800 */
[-CC-:B-----5:R-:W-:Y:S02]  /*1240*/  SHF.R.U64 R24, R23, R21.reuse, R4.reuse ;  /* 0x0000001517187219 */ /* 0x1a0fe40000001204 */
[-C--:B------:R-:W-:Y:S02]  /*1250*/  SHF.L.U32 R0, R0, R21.reuse, RZ ;  /* 0x0000001500007219 */ /* 0x080fe400000006ff */
[----:B------:R-:W-:Y:S01]  /*1260*/  SHF.R.U32.HI R5, RZ, R21, R4 ;  /* 0x00000015ff057219 */ /* 0x000fe20000011604 */
[----:B------:R-:W-:Y:S01]  /*1270*/  IMAD.MOV.U32 R4, RZ, RZ, R24 ;  /* 0x000000ffff047224 */ /* 0x000fe200078e0018 */
[----:B------:R-:W-:Y:S01]  /*1280*/  LOP3.LUT R10, RZ, R0, RZ, 0x33, !PT ;  /* 0x00000000ff0a7212 */ /* 0x000fe200078e33ff */
[----:B------:R-:W1:Y:S01]  /*1290*/  LDC R20, c[0x0][0x8b8] ;  /* 0x00022e00ff147b82 */ /* 0x000e620000000800 */
[----:B------:R-:W-:Y:S05]  /*12a0*/  @!P0 BRA `(.L_x_18) ;  /* 0x0000000000288947 */ /* 0x000fea0003800000 */
[----:B------:R-:W5:Y:S02]  /*12b0*/  LDC R9, c[0x0][0x8f4] ;  /* 0x00023d00ff097b82 */ /* 0x000f640000000800 */
[----:B-----5:R-:W-:-:S05]  /*12c0*/  IADD3 R9, P0, R24, R9, RZ ;  /* 0x0000000918097210 */ /* 0x020fca0007f1e0ff */
        /* <DEDUP_REMOVED lines=8> */
.L_x_18:
[----:B---3--:R-:W-:Y:S01]  /*1350*/  SHF.R.U64 R4, R4, R12, R5 ;  /* 0x0000000c04047219 */ /* 0x008fe20000001205 */
[----:B--2---:R-:W-:Y:S01]  /*1360*/  VIADD R6, R15, 0xffffffff ;  /* 0xffffffff0f067836 */ /* 0x004fe20000000000 */
[----:B------:R-:W-:Y:S02]  /*1370*/  SHF.L.U32 R0, R30, R21, RZ ;  /* 0x000000151e007219 */ /* 0x000fe400000006ff */
[----:B------:R-:W-:Y:S01]  /*1380*/  LOP3.LUT R5, R23, R10, RZ, 0xc0, !PT ;  /* 0x0000000a17057212 */ /* 0x000fe200078ec0ff */
[----:B------:R-:W-:Y:S01]  /*1390*/  IMAD.MOV R7, RZ, RZ, -R4 ;  /* 0x000000ffff077224 */ /* 0x000fe200078e0a04 */
[----:B------:R-:W-:Y:S02]  /*13a0*/  SEL R3, R3, R26, !P1 ;  /* 0x0000001a03037207 */ /* 0x000fe40004800000 */
[----:B------:R-:W-:Y:S01]  /*13b0*/  LOP3.LUT R6, R13, R6, RZ, 0xc0, !PT ;  /* 0x000000060d067212 */ /* 0x000fe200078ec0ff */
[----:B------:R-:W-:Y:S01]  /*13c0*/  IMAD R4, R0, R4, R5 ;  /* 0x0000000400047224 */ /* 0x000fe200078e0205 */
[----:B------:R-:W-:Y:S01]  /*13d0*/  R2UR UR47, R25 ;  /* 0x00000000192f72ca */ /* 0x000fe200000e0000 */
[----:B----4-:R-:W-:-:S02]  /*13e0*/  IMAD R0, R7, R14, R24 ;  /* 0x0000000e07007224 */ /* 0x010fc400078e0218 */
[----:B-1----:R-:W-:Y:S02]  /*13f0*/  IMAD R3, R4, R20, R3 ;  /* 0x0000001404037224 */ /* 0x002fe400078e0203 */
[----:B------:R-:W-:Y:S02]  /*1400*/  IMAD R0, R0, R15, R6 ;  /* 0x0000000f00007224 */ /* 0x000fe400078e0206 */
[----:B------:R-:W-:-:S03]  /*1410*/  IMAD.MOV.U32 R4, RZ, RZ, 0x1 ;  /* 0x00000001ff047424 */ /* 0x000fc600078e00ff */
[----:B------:R-:W-:Y:S02]  /*1420*/  SEL R62, R0, R3, !P1 ;  /* 0x00000003003e7207 */ /* 0x000fe40004800000 */
[----:B------:R-:W-:Y:S02]  /*1430*/  SEL R23, R3, R0, !P1 ;  /* 0x0000000003177207 */ /* 0x000fe40004800000 */
[----:B------:R-:W-:-:S07]  /*1440*/  PRMT R0, R4, 0x7610, R0 ;  /* 0x0000761004007816 */ /* 0x000fce0000000000 */
.L_x_16:
[----:B------:R-:W-:-:S08]  /*1450*/  NOP ;  /* 0x0000000000007918 */ /* 0x000fd00000000000 */
[----:B------:R-:W2:Y:S02]  /*1460*/  USETMAXREG.TRY_ALLOC.CTAPOOL UP0, 0xe8 ;  /* 0x000000e8000079c8 */ /* 0x000ea40008000600 */
[----:B--2---:R-:W-:-:S13]  /*1470*/  PLOP3.LUT P0, PT, PT, PT, UP0, 0x80, 0x0 ;  /* 0x000000000000781c */ /* 0x004fda0003f0f008 */
[----:B------:R-:W-:Y:S05]  /*1480*/  @!P0 BRA `(.L_x_16) ;  /* 0xfffffffc00f08947 */ /* 0x000fea000383ffff */
[----:B------:R-:W-:Y:S02]  /*1490*/  ULDC.64 UR4, c[0x0][0x590] ;  /* 0x0001640000047ab9 */ /* 0x000fe40000000a00 */
[----:B------:R-:W-:Y:S02]  /*14a0*/  IMAD.U32 R69, RZ, RZ, UR4 ;  /* 0x00000004ff457e24 */ /* 0x000fe4000f8e00ff */
[----:B------:R-:W-:-:S03]  /*14b0*/  IMAD.U32 R71, RZ, RZ, UR5 ;  /* 0x00000005ff477e24 */ /* 0x000fc6000f8e00ff */
[----:B------:R-:W-:-:S04]  /*14c0*/  ISETP.NE.U32.AND P1, PT, R69, RZ, PT ;  /* 0x000000ff4500720c */ /* 0x000fc80003f25070 */
[----:B------:R-:W-:-:S13]  /*14d0*/  ISETP.NE.AND.EX P0, PT, R71, RZ, PT, P1 ;  /* 0x000000ff4700720c */ /* 0x000fda0003f05310 */
[----:B------:R-:W-:Y:S05]  /*14e0*/  @P0 BRA `(.L_x_19) ;  /* 0x00000000002c0947 */ /* 0x000fea0003800000 */
[----:B------:R-:W-:Y:S02]  /*14f0*/  ULDC.64 UR4, c[0x0][0x588] ;  /* 0x0001620000047ab9 */ /* 0x000fe40000000a00 */
[----:B------:R-:W-:-:S04]  /*1500*/  ISETP.NE.U32.AND P0, PT, RZ, UR4, PT ;  /* 0x00000004ff007c0c */ /* 0x000fc8000bf05070 */
[----:B------:R-:W-:-:S13]  /*1510*/  ISETP.NE.AND.EX P0, PT, RZ, UR5, PT, P0 ;  /* 0x00000005ff007c0c */ /* 0x000fda000bf05300 */
[----:B------:R-:W-:Y:S05]  /*1520*/  @!P0 BRA `(.L_x_20) ;  /* 0x0000000000108947 */ /* 0x000fea0003800000 */
[----:B------:R-:W2:Y:S02]  /*1530*/  LDC.64 R4, c[0x0][0x588] ;  /* 0x00016200ff047b82 */ /* 0x000ea40000000a00 */
[----:B--2---:R2:W5:Y:S01]  /*1540*/  LDG.E R59, desc[UR54][R4.64] ;  /* 0x00000036043b7981 */ /* 0x004562000c1e1900 */
[----:B------:R-:W-:Y:S01]  /*1550*/  IMAD.MOV.U32 R58, RZ, RZ, 0x1 ;  /* 0x00000001ff3a7424 */ /* 0x000fe200078e00ff */
[----:B------:R-:W-:Y:S06]  /*1560*/  BRA `(.L_x_19) ;  /* 0x00000000000c7947 */ /* 0x000fec0003800000 */
.L_x_20:
[----:B------:R-:W-:Y:S01]  /*1570*/  ULDC UR4, c[0x0][0x580] ;  /* 0x0001600000047ab9 */ /* 0x000fe20000000800 */
[----:B------:R-:W-:Y:S02]  /*1580*/  IMAD.MOV.U32 R58, RZ, RZ, 0x1 ;  /* 0x00000001ff3a7424 */ /* 0x000fe400078e00ff */
[----:B------:R-:W-:-:S07]  /*1590*/  IMAD.U32 R59, RZ, RZ, UR4 ;  /* 0x00000004ff3b7e24 */ /* 0x000fce000f8e00ff */
.L_x_19:
[----:B------:R-:W-:Y:S02]  /*15a0*/  ULDC.64 UR4, c[0x0][0x5b0] ;  /* 0x00016c0000047ab9 */ /* 0x000fe40000000a00 */
[----:B------:R-:W-:-:S04]  /*15b0*/  ISETP.NE.U32.AND P0, PT, RZ, UR4, PT ;  /* 0x00000004ff007c0c */ /* 0x000fc8000bf05070 */
[----:B------:R-:W-:-:S13]  /*15c0*/  ISETP.NE.AND.EX P0, PT, RZ, UR5, PT, P0 ;  /* 0x00000005ff007c0c */ /* 0x000fda000bf05300 */
[----:B------:R-:W-:Y:S05]  /*15d0*/  @P0 BRA `(.L_x_21) ;  /* 0x0000000000240947 */ /* 0x000fea0003800000 */
[----:B------:R-:W-:Y:S02]  /*15e0*/  ULDC.64 UR4, c[0x0][0x5a8] ;  /* 0x00016a0000047ab9 */ /* 0x000fe40000000a00 */
[----:B------:R-:W-:-:S04]  /*15f0*/  ISETP.NE.U32.AND P0, PT, RZ, UR4, PT ;  /* 0x00000004ff007c0c */ /* 0x000fc8000bf05070 */
[----:B------:R-:W-:-:S13]  /*1600*/  ISETP.NE.AND.EX P0, PT, RZ, UR5, PT, P0 ;  /* 0x00000005ff007c0c */ /* 0x000fda000bf05300 */
[----:B------:R-:W-:Y:S05]  /*1610*/  @!P0 BRA `(.L_x_22) ;  /* 0x00000000000c8947 */ /* 0x000fea0003800000 */
[----:B------:R-:W3:Y:S02]  /*1620*/  LDC.64 R60, c[0x0][0x5a8] ;  /* 0x00016a00ff3c7b82 */ /* 0x000ee40000000a00 */
[----:B---3--:R3:W5:Y:S01]  /*1630*/  LDG.E R60, desc[UR54][R60.64] ;  /* 0x000000363c3c7981 */ /* 0x008762000c1e1900 */
[----:B------:R-:W-:Y:S05]  /*1640*/  BRA `(.L_x_21) ;  /* 0x0000000000087947 */ /* 0x000fea0003800000 */
.L_x_22:
[----:B------:R-:W-:Y:S02]  /*1650*/  ULDC UR4, c[0x0][0x5a0] ;  /* 0x0001680000047ab9 */ /* 0x000fe40000000800 */
[----:B------:R-:W-:-:S07]  /*1660*/  IMAD.U32 R60, RZ, RZ, UR4 ;  /* 0x00000004ff3c7e24 */ /* 0x000fce000f8e00ff */
.L_x_21:
[----:B------:R-:W-:Y:S01]  /*1670*/  LOP3.LUT P2, RZ, R0, 0xff, RZ, 0xc0, !PT ;  /* 0x000000ff00ff7812 */ /* 0x000fe2000784c0ff */
[----:B------:R-:W-:Y:S01]  /*1680*/  UMOV UR38, URZ ;  /* 0x0000003f00267c82 */ /* 0x000fe20008000000 */
[----:B------:R-:W-:-:S11]  /*1690*/  PLOP3.LUT P0, PT, PT, PT, PT, 0x80, 0x0 ;  /* 0x000000000000781c */ /* 0x000fd60003f0f070 */
[----:B------:R-:W-:Y:S05]  /*16a0*/  @!P2 BRA `(.L_x_23) ;  /* 0x0000002800e8a947 */ /* 0x000fea0003800000 */
[----:B------:R-:W-:Y:S01]  /*16b0*/  ULDC UR4, c[0x0][0x28c] ;  /* 0x0000a30000047ab9 */ /* 0x000fe20000000800 */
[----:B------:R-:W-:Y:S01]  /*16c0*/  LOP3.LUT R65, R22, 0x1, RZ, 0xfc, !PT ;  /* 0x0000000116417812 */ /* 0x000fe200078efcff */
[----:B------:R-:W-:Y:S01]  /*16d0*/  UIADD3 UR4, UR4, 0x3f, URZ ;  /* 0x0000003f04047890 */ /* 0x000fe2000fffe03f */
[----:B------:R-:W-:Y:S01]  /*16e0*/  LOP3.LUT R67, R19, 0x1, RZ, 0xfc, !PT ;  /* 0x0000000113437812 */ /* 0x000fe200078efcff */
[----:B------:R-:W-:Y:S01]  /*16f0*/  ULDC.64 UR56, c[0x0][0x198] ;  /* 0x0000660000387ab9 */ /* 0x000fe20000000a00 */
[----:B------:R-:W-:Y:S01]  /*1700*/  UMOV UR49, 0x1 ;  /* 0x0000000100317882 */ /* 0x000fe20000000000 */
[----:B------:R-:W-:Y:S01]  /*1710*/  USHF.R.S32.HI UR5, URZ, 0x1f, UR4 ;  /* 0x0000001f3f057899 */ /* 0x000fe20008011404 */
[----:B------:R-:W-:Y:S01]  /*1720*/  UMOV UR39, URZ ;  /* 0x0000003f00277c82 */ /* 0x000fe20008000000 */
[----:B------:R-:W-:Y:S02]  /*1730*/  UMOV UR40, URZ ;  /* 0x0000003f00287c82 */ /* 0x000fe40008000000 */
[----:B------:R-:W-:Y:S01]  /*1740*/  ULEA.HI UR5, UR5, UR4, URZ, 0x6 ;  /* 0x0000000405057291 */ /* 0x000fe2000f8f303f */
[----:B------:R-:W-:Y:S01]  /*1750*/  UMOV UR43, URZ ;  /* 0x0000003f002b7c82 */ /* 0x000fe20008000000 */
[----:B------:R-:W-:-:S02]  /*1760*/  UMOV UR38, URZ ;  /* 0x0000003f00267c82 */ /* 0x000fc40008000000 */
[----:B------:R-:W-:Y:S01]  /*1770*/  USHF.R.S32.HI UR50, URZ, 0x6, UR5 ;  /* 0x000000063f327899 */ /* 0x000fe20008011405 */
[----:B------:R-:W-:-:S11]  /*1780*/  UMOV UR48, URZ ;  /* 0x0000003f00307c82 */ /* 0x000fd60008000000 */
.L_x_77:
[----:B------:R-:W-:Y:S01]  /*1790*/  LOP3.LUT R0, R18, 0x80, RZ, 0xc0, !PT ;  /* 0x0000008012007812 */ /* 0x000fe200078ec0ff */
[----:B------:R-:W4:Y:S01]  /*17a0*/  S2UR UR51, SR_CgaCtaId ;  /* 0x00000000003379c3 */ /* 0x000f220000008800 */
[----:B------:R-:W-:Y:S02]  /*17b0*/  UMOV UR52, 0x400 ;  /* 0x0000040000347882 */ /* 0x000fe40000000000 */
[----:B------:R-:W-:-:S06]  /*17c0*/  SHF.R.U32.HI R0, RZ, 0x7, R0 ;  /* 0x00000007ff007819 */ /* 0x000fcc0000011600 */
[----:B------:R-:W1:Y:S01]  /*17d0*/  SHFL.IDX PT, R0, R0, RZ, 0x1f ;  /* 0x00001fff00007589 */ /* 0x000e6200000e0000 */
[----:B----4-:R-:W-:Y:S01]  /*17e0*/  ULEA UR52, UR51, UR52, 0x18 ;  /* 0x0000003433347291 */ /* 0x010fe2000f8ec03f */
[----:B-1----:R-:W-:-:S13]  /*17f0*/  R2UR UR4, R0 ;  /* 0x00000000000472ca */ /* 0x002fda00000e0000 */
[----:B------:R-:W-:-:S04]  /*1800*/  ULEA.HI UR5, UR4, UR4, URZ, 0x1 ;  /* 0x0000000404057291 */ /* 0x000fc8000f8f083f */
[----:B------:R-:W-:-:S04]  /*1810*/  ULOP3.LUT UR5, UR5, 0x7fffe, URZ, 0xc0, !UPT ;  /* 0x0007fffe05057892 */ /* 0x000fc8000f8ec03f */
[----:B------:R-:W-:-:S03]  /*1820*/  UIADD3 UR5, UR4, -UR5, URZ ;  /* 0x8000000504057290 */ /* 0x000fc6000fffe03f */
[----:B------:R-:W-:Y:S01]  /*1830*/  ULDC UR4, c[0x0][0x28c] ;  /* 0x0000a30000047ab9 */ /* 0x000fe20000000800 */
[----:B------:R-:W-:Y:S01]  /*1840*/  ULEA UR5, UR5, UR52, 0xd ;  /* 0x0000003405057291 */ /* 0x000fe2000f8e683f */
[----:B------:R-:W-:-:S03]  /*1850*/  ISETP.LT.AND P0, PT, RZ, UR4, PT ;  /* 0x00000004ff007c0c */ /* 0x000fc6000bf01270 */
[----:B------:R-:W-:-:S04]  /*1860*/  UIADD3 UR5, UR5, 0x6400, URZ ;  /* 0x0000640005057890 */ /* 0x000fc8000fffe03f */
[----:B------:R-:W-:-:S04]  /*1870*/  USHF.R.U32.HI UR5, URZ, 0x4, UR5 ;  /* 0x000000043f057899 */ /* 0x000fc80008011605 */
[----:B------:R-:W-:Y:S02]  /*1880*/  ULOP3.LUT UR44, UR5, 0x3fff, URZ, 0xc0, !UPT ;  /* 0x00003fff052c7892 */ /* 0x000fe4000f8ec03f */
[----:B------:R-:W-:Y:S10]  /*1890*/  @P0 BRA `(.L_x_24) ;  /* 0x0000000000400947 */ /* 0x000ff40003800000 */
[----:B------:R-:W-:Y:S01]  /*18a0*/  MOV R0, 0x0 ;  /* 0x0000000000007802 */ /* 0x000fe20000000f00 */
[----:B------:R-:W-:Y:S01]  /*18b0*/  ULDC.64 UR4, c[0x4][0x70] ;  /* 0x01001c0000047ab9 */ /* 0x000fe20000000a00 */
[----:B------:R-:W-:Y:S01]  /*18c0*/  ULDC.64 UR6, c[0x4][0x8] ;  /* 0x0100020000067ab9 */ /* 0x000fe20000000a00 */
[----:B--2---:R-:W-:Y:S01]  /*18d0*/  IMAD.U32 R4, RZ, RZ, UR4 ;  /* 0x00000004ff047e24 */ /* 0x004fe2000f8e00ff */
[----:B------:R1:W2:Y:S01]  /*18e0*/  LDC.64 R14, c[0x4][R0] ;  /* 0x01000000000e7b82 */ /* 0x0002a20000000a00 */
[----:B------:R-:W-:Y:S01]  /*18f0*/  IMAD.U32 R5, RZ, RZ, UR5 ;  /* 0x00000005ff057e24 */ /* 0x000fe2000f8e00ff */
[----:B------:R-:W-:Y:S01]  /*1900*/  ULDC.64 UR4, c[0x4][0x78] ;  /* 0x01001e0000047ab9 */ /* 0x000fe20000000a00 */
[----:B------:R-:W-:Y:S02]  /*1910*/  IMAD.U32 R10, RZ, RZ, UR6 ;  /* 0x00000006ff0a7e24 */ /* 0x000fe4000f8e00ff */
[----:B------:R-:W-:Y:S02]  /*1920*/  IMAD.U32 R6, RZ, RZ, UR4 ;  /* 0x00000004ff067e24 */ /* 0x000fe4000f8e00ff */
[----:B------:R-:W-:-:S02]  /*1930*/  IMAD.U32 R7, RZ, RZ, UR5 ;  /* 0x00000005ff077e24 */ /* 0x000fc4000f8e00ff */
[----:B------:R-:W-:Y:S02]  /*1940*/  IMAD.U32 R11, RZ, RZ, UR7 ;  /* 0x00000007ff0b7e24 */ /* 0x000fe4000f8e00ff */
[----:B------:R-:W-:Y:S02]  /*1950*/  IMAD.MOV.U32 R8, RZ, RZ, 0x1e1 ;  /* 0x000001e1ff087424 */ /* 0x000fe400078e00ff */
[----:B------:R-:W-:Y:S02]  /*1960*/  IMAD.MOV.U32 R12, RZ, RZ, 0x1 ;  /* 0x00000001ff0c7424 */ /* 0x000fe400078e00ff */
[----:B-1----:R-:W-:-:S07]  /*1970*/  IMAD.MOV.U32 R13, RZ, RZ, RZ ;  /* 0x000000ffff0d7224 */ /* 0x002fce00078e00ff */
[----:B------:R-:W-:-:S07]  /*1980*/  LEPC R20, `(.L_x_24) ;  /* 0x000000001014794e */ /* 0x000fce0000000000 */
[----:B--23-5:R-:W-:Y:S05]  /*1990*/  CALL.ABS.NOINC R14 ;  /* 0x000000000e007343 */ /* 0x02cfea0003c00000 */
.L_x_24:
[----:B------:R-:W-:-:S13]  /*19a0*/  ISETP.NE.AND P0, PT, R65, 0x3, PT ;  /* 0x000000034100780c */ /* 0x000fda0003f05270 */
[----:B------:R-:W-:Y:S05]  /*19b0*/  @!P0 BRA `(.L_x_25) ;  /* 0x0000000000048947 */ /* 0x000fea0003800000 */
[----:B------:R-:W-:Y:S01]  /*19c0*/  BPT.TRAP 0x1 ;  /* 0x000000040000795c */ /* 0x000fe20000300000 */
.L_x_25:
[----:B------:R-:W-:Y:S02]  /*19d0*/  IMAD.U32 R3, RZ, RZ, UR43 ;  /* 0x0000002bff037e24 */ /* 0x000fe4000f8e00ff */
[----:B------:R-:W-:-:S03]  /*19e0*/  IMAD.U32 R0, RZ, RZ, UR40 ;  /* 0x00000028ff007e24 */ /* 0x000fc6000f8e00ff */
[----:B------:R-:W-:Y:S02]  /*19f0*/  LEA R3, R3, UR52, 0x3 ;  /* 0x0000003403037c11 */ /* 0x000fe4000f8e18ff */
[----:B------:R-:W-:-:S04]  /*1a00*/  SHF.L.U32 R0, R0, 0x1f, RZ ;  /* 0x0000001f00007819 */ /* 0x000fc800000006ff */
[----:B------:R1:W4:Y:S01]  /*1a10*/  SYNCS.PHASECHK.TRANS64.TRYWAIT P1, [R3+URZ], R0 ;  /* 0x00000000030075a7 */ /* 0x000322000802017f */
[----:B------:R-:W-:Y:S05]  /*1a20*/  @!P0 BRA `(.L_x_26) ;  /* 0x0000000000048947 */ /* 0x000fea0003800000 */
[----:B------:R-:W-:Y:S01]  /*1a30*/  BPT.TRAP 0x1 ;  /* 0x000000040000795c */ /* 0x000fe20000300000 */
.L_x_26:
[----:B----4-:R-:W-:Y:S05]  /*1a40*/  @P1 BRA `(.L_x_27) ;  /* 0x0000000000081947 */ /* 0x010fea0003800000 */
[----:B------:R-:W4:Y:S02]  /*1a50*/  SYNCS.PHASECHK.TRANS64.TRYWAIT P1, [R3+URZ], R0 ;  /* 0x00000000030075a7 */ /* 0x000f24000802017f */
[----:B----4-:R-:W-:Y:S05]  /*1a60*/  @!P1 BRA `(.L_x_28) ;  /* 0x0000005000bc9947 */ /* 0x010fea0003800000 */
.L_x_27:
[----:B------:R-:W-:-:S04]  /*1a70*/  UISETP.LT.AND UP0, UPT, UR50, 0x1, UPT ;  /* 0x000000013200788c */ /* 0x000fc8000bf01270 */
[----:B------:R-:W-:-:S06]  /*1a80*/  USEL UR4, UR50, 0x1, UP0 ;  /* 0x0000000132047887 */ /* 0x000fcc0008000000 */
[----:B-1--4-:R-:W-:Y:S01]  /*1a90*/  IMAD.U32 R0, RZ, RZ, UR4 ;  /* 0x00000004ff007e24 */ /* 0x012fe2000f8e00ff */
[----:B------:R-:W-:Y:S05]  /*1aa0*/  WARPSYNC.ALL ;  /* 0x0000000000007948 */ /* 0x000fea0003800000 */
[----:B------:R-:W-:-:S04]  /*1ab0*/  IADD3 R0, -R0, UR50, RZ ;  /* 0x0000003200007c10 */ /* 0x000fc8000fffe1ff */
[----:B------:R-:W-:Y:S01]  /*1ac0*/  ISETP.GE.AND P1, PT, R0, 0x1, PT ;  /* 0x000000010000780c */ /* 0x000fe20003f26270 */
[----:B------:R-:W-:Y:S01]  /*1ad0*/  UIADD3 UR4, UR52, 0x26400, URZ ;  /* 0x0002640034047890 */ /* 0x000fe2000fffe03f */
[----:B------:R-:W-:Y:S01]  /*1ae0*/  WARPGROUP.ARRIVE ;  /* 0x00000000000079c5 */ /* 0x000fe20000000000 */
[----:B------:R-:W-:Y:S02]  /*1af0*/  ULOP3.LUT UR8, UR44, 0x10000, URZ, 0xfc, !UPT ;  /* 0x000100002c087892 */ /* 0x000fe4000f8efc3f */
[----:B------:R-:W-:Y:S02]  /*1b00*/  USHF.R.U32.HI UR4, URZ, 0x4, UR4 ;  /* 0x000000043f047899 */ /* 0x000fe40008011604 */
[----:B------:R-:W-:Y:S02]  /*1b10*/  ULEA UR10, UR43, UR8, 0xa ;  /* 0x000000082b0a7291 */ /* 0x000fe4000f8e503f */
[----:B------:R-:W-:Y:S01]  /*1b20*/  ULOP3.LUT UR4, UR4, 0x3fff, URZ, 0xc0, !UPT ;  /* 0x00003fff04047892 */ /* 0x000fe2000f8ec03f */
[----:B------:R-:W-:Y:S01]  /*1b30*/  UMOV UR5, 0x40000040 ;  /* 0x4000004000057882 */ /* 0x000fe20000000000 */
[----:B------:R-:W-:-:S02]  /*1b40*/  UMOV UR7, 0x40000040 ;  /* 0x4000004000077882 */ /* 0x000fc40000000000 */
[----:B------:R-:W-:-:S03]  /*1b50*/  ULOP3.LUT UR9, UR4, 0x10000, URZ, 0xfc, !UPT ;  /* 0x0001000004097892 */ /* 0x000fc6000f8efc3f */
[----:B------:R-:W-:Y:S01]  /*1b60*/  UMOV UR4, UR10 ;  /* 0x0000000a00047c82 */ /* 0x000fe20008000000 */
[----:B------:R-:W-:-:S07]  /*1b70*/  ULEA UR11, UR43, UR9, 0x9 ;  /* 0x000000092b0b7291 */ /* 0x000fce000f8e483f */
[----:B------:R-:W-:Y:S02]  /*1b80*/  UMOV UR6, UR11 ;  /* 0x0000000b00067c82 */ /* 0x000fe40008000000 */
[----:B------:R-:W-:Y:S01]  /*1b90*/  HGMMA.64x64x16.F32.BF16 R24, gdesc[UR4], RZ, !UPT, gsb0 ;  /* 0x00e00000041879f0 */ /* 0x000fe2000c0018ff */
[----:B------:R-:W-:Y:S02]  /*1ba0*/  UIADD3 UR4, UR10, 0x2, URZ ;  /* 0x000000020a047890 */ /* 0x000fe4000fffe03f */
[----:B------:R-:W-:Y:S01]  /*1bb0*/  UIADD3 UR6, UR11, 0x2, URZ ;  /* 0x000000020b067890 */ /* 0x000fe2000fffe03f */
[----:B------:R-:W-:Y:S01]  /*1bc0*/  UMOV UR5, 0x40000040 ;  /* 0x4000004000057882 */ /* 0x000fe20000000000 */
[----:B------:R-:W-:Y:S01]  /*1bd0*/  UMOV UR7, 0x40000040 ;  /* 0x4000004000077882 */ /* 0x000fe20000000000 */
[----:B------:R-:W-:Y:S02]  /*1be0*/  WARPGROUP.DEPBAR.LE gsb0, 0x0 ;  /* 0x00008000000079c5 */ /* 0x000fe40000010000 */
[----:B------:R-:W-:-:S06]  /*1bf0*/  WARPGROUP.ARRIVE ;  /* 0x00000000000079c5 */ /* 0x000fcc0000000000 */
[----:B------:R-:W-:Y:S01]  /*1c00*/  HGMMA.64x64x16.F32.BF16 R24, gdesc[UR4], R24, gsb0 ;  /* 0x00e00000041879f0 */ /* 0x000fe20008001818 */
        /* <DEDUP_REMOVED lines=13> */
[----:B------:R-:W-:Y:S03]  /*1ce0*/  HGMMA.64x64x16.F32.BF16 R24, gdesc[UR4], R24, gsb0 ;  /* 0x00e00000041879f0 */ /* 0x000fe60008001818 */
[----:B------:R-:W-:Y:S02]  /*1cf0*/  WARPGROUP.DEPBAR.LE gsb0, 0x0 ;  /* 0x00008000000079c5 */ /* 0x000fe40000010000 */
[----:B------:R-:W-:Y:S05]  /*1d00*/  @!P1 BRA `(.L_x_29) ;  /* 0x0000000400109947 */ /* 0x000fea0003800000 */
[----:B------:R-:W-:Y:S02]  /*1d10*/  UIADD3 UR4, UR43, 0x1, URZ ;  /* 0x000000012b047890 */ /* 0x000fe4000fffe03f */
[----:B------:R-:W-:Y:S02]  /*1d20*/  IMAD.U32 R3, RZ, RZ, UR43 ;  /* 0x0000002bff037e24 */ /* 0x000fe4000f8e00ff */
[----:B------:R-:W-:-:S04]  /*1d30*/  UISETP.NE.AND UP0, UPT, UR4, 0x8, UPT ;  /* 0x000000080400788c */ /* 0x000fc8000bf05270 */
[----:B------:R-:W-:Y:S02]  /*1d40*/  USEL UR5, URZ, 0x1, UP0 ;  /* 0x000000013f057887 */ /* 0x000fe40008000000 */
[----:B------:R-:W-:Y:S02]  /*1d50*/  USEL UR10, UR4, URZ, UP0 ;  /* 0x0000003f040a7287 */ /* 0x000fe40008000000 */
[----:B------:R-:W-:-:S06]  /*1d60*/  ULOP3.LUT UR5, UR40, UR5, URZ, 0x3c, !UPT ;  /* 0x0000000528057292 */ /* 0x000fcc000f8e3c3f */
[----:B------:R-:W-:-:S07]  /*1d70*/  IMAD.U32 R6, RZ, RZ, UR5 ;  /* 0x00000005ff067e24 */ /* 0x000fce000f8e00ff */
.L_x_36:
[----:B------:R-:W-:Y:S05]  /*1d80*/  @!P0 BRA `(.L_x_30) ;  /* 0x0000000000048947 */ /* 0x000fea0003800000 */
[----:B------:R-:W-:Y:S01]  /*1d90*/  BPT.TRAP 0x1 ;  /* 0x000000040000795c */ /* 0x000fe20000300000 */
.L_x_30:
[----:B------:R-:W-:Y:S01]  /*1da0*/  ULEA UR4, UR10, UR52, 0x3 ;  /* 0x000000340a047291 */ /* 0x000fe2000f8e183f */
[----:B--2---:R-:W-:-:S08]  /*1db0*/  SHF.L.U32 R4, R6, 0x1f, RZ ;  /* 0x0000001f06047819 */ /* 0x004fd000000006ff */
[----:B------:R1:W2:Y:S01]  /*1dc0*/  SYNCS.PHASECHK.TRANS64.TRYWAIT P1, [UR4], R4 ;  /* 0x00000004ff0075a7 */ /* 0x0002a20008020144 */
[----:B------:R-:W-:Y:S05]  /*1dd0*/  @!P0 BRA `(.L_x_31) ;  /* 0x0000000000048947 */ /* 0x000fea0003800000 */
[----:B------:R-:W-:Y:S01]  /*1de0*/  BPT.TRAP 0x1 ;  /* 0x000000040000795c */ /* 0x000fe20000300000 */
.L_x_31:
[----:B--2---:R-:W-:Y:S05]  /*1df0*/  @P1 BRA `(.L_x_32) ;  /* 0x0000000000081947 */ /* 0x004fea0003800000 */
[----:B------:R-:W2:Y:S02]  /*1e00*/  SYNCS.PHASECHK.TRANS64.TRYWAIT P1, [UR4], R4 ;  /* 0x00000004ff0075a7 */ /* 0x000ea40008020144 */
[----:B--2---:R-:W-:Y:S05]  /*1e10*/  @!P1 BRA `(.L_x_33) ;  /* 0x0000004c00e49947 */ /* 0x004fea0003800000 */
.L_x_32:
[----:B------:R-:W-:Y:S01]  /*1e20*/  ULEA UR11, UR10, UR8, 0xa ;  /* 0x000000080a0b7291 */ /* 0x000fe2000f8e503f */
[----:B------:R-:W-:Y:S01]  /*1e30*/  WARPGROUP.ARRIVE ;  /* 0x00000000000079c5 */ /* 0x000fe20000000000 */
[----:B------:R-:W-:Y:S01]  /*1e40*/  ULEA UR12, UR10, UR9, 0x9 ;  /* 0x000000090a0c7291 */ /* 0x000fe2000f8e483f */
[----:B------:R-:W-:Y:S01]  /*1e50*/  UMOV UR5, 0x40000040 ;  /* 0x4000004000057882 */ /* 0x000fe20000000000 */
[----:B------:R-:W-:-:S03]  /*1e60*/  UMOV UR7, 0x40000040 ;  /* 0x4000004000077882 */ /* 0x000fc60000000000 */
[----:B------:R-:W-:Y:S02]  /*1e70*/  UMOV UR4, UR11 ;  /* 0x0000000b00047c82 */ /* 0x000fe40008000000 */
[----:B------:R-:W-:Y:S02]  /*1e80*/  UMOV UR6, UR12 ;  /* 0x0000000c00067c82 */ /* 0x000fe40008000000 */
[----:B------:R-:W-:Y:S01]  /*1e90*/  HGMMA.64x64x16.F32.BF16 R24, gdesc[UR4], R24, gsb0 ;  /* 0x00e00000041879f0 */ /* 0x000fe20008001818 */
[----:B------:R-:W-:Y:S02]  /*1ea0*/  UIADD3 UR4, UR11, 0x2, URZ ;  /* 0x000000020b047890 */ /* 0x000fe4000fffe03f */
[----:B------:R-:W-:Y:S01]  /*1eb0*/  UIADD3 UR6, UR12, 0x2, URZ ;  /* 0x000000020c067890 */ /* 0x000fe2000fffe03f */
[----:B------:R-:W-:Y:S01]  /*1ec0*/  UMOV UR5, 0x40000040 ;  /* 0x4000004000057882 */ /* 0x000fe20000000000 */
[----:B------:R-:W-:Y:S01]  /*1ed0*/  UMOV UR7, 0x40000040 ;  /* 0x4000004000077882 */ /* 0x000fe20000000000 */
[----:B------:R-:W-:-:S02]  /*1ee0*/  WARPGROUP.DEPBAR.LE gsb0, 0x0 ;  /* 0x00008000000079c5 */ /* 0x000fc40000010000 */
        /* <DEDUP_REMOVED lines=18> */
[----:B------:R-:W-:Y:S01]  /*2010*/  BPT.TRAP 0x1 ;  /* 0x000000040000795c */ /* 0x000fe20000300000 */
.L_x_34:
[----:B------:R-:W-:-:S13]  /*2020*/  ISETP.NE.AND P1, PT, R57, RZ, PT ;  /* 0x000000ff3900720c */ /* 0x000fda0003f25270 */
[----:B-12---:R-:W-:-:S05]  /*2030*/  @P1 LEA R4, R3, UR52, 0x3 ;  /* 0x0000003403041c11 */ /* 0x006fca000f8e18ff */
[----:B------:R-:W-:-:S05]  /*2040*/  @P1 VIADD R5, R4, 0x40 ;  /* 0x0000004004051836 */ /* 0x000fca0000000000 */
[----:B------:R-:W-:-:S04]  /*2050*/  @P1 PRMT R5, R56, 0x654, R5 ;  /* 0x0000065438051816 */ /* 0x000fc80000000005 */
[----:B------:R1:W-:Y:S01]  /*2060*/  @P1 SYNCS.ARRIVE.TRANS64.RED.A1T0 RZ, [R5+URZ], RZ ;  /* 0x000000ff05ff19a7 */ /* 0x0003e2000810043f */
[----:B------:R-:W-:-:S13]  /*2070*/  ISETP.GT.U32.AND P1, PT, R22, 0x1, PT ;  /* 0x000000011600780c */ /* 0x000fda0003f24070 */
[----:B-1----:R-:W-:Y:S05]  /*2080*/  @P1 BRA `(.L_x_35) ;  /* 0x0000000000041947 */ /* 0x002fea0003800000 */
[----:B------:R-:W-:Y:S01]  /*2090*/  BPT.TRAP 0x1 ;  /* 0x000000040000795c */ /* 0x000fe20000300000 */
.L_x_35:
[----:B------:R-:W-:Y:S01]  /*20a0*/  UIADD3 UR10, UR10, 0x1, URZ ;  /* 0x000000010a0a7890 */ /* 0x000fe2000fffe03f */
[C---:B------:R-:W-:Y:S01]  /*20b0*/  ISETP.GT.AND P2, PT, R0.reuse, 0x1, PT ;  /* 0x000000010000780c */ /* 0x040fe20003f44270 */
[----:B------:R-:W-:Y:S02]  /*20c0*/  VIADD R3, R3, 0x1 ;  /* 0x0000000103037836 */ /* 0x000fe40000000000 */
[----:B------:R-:W-:Y:S01]  /*20d0*/  UISETP.NE.AND UP0, UPT, UR10, 0x8, UPT ;  /* 0x000000080a00788c */ /* 0x000fe2000bf05270 */
[----:B------:R-:W-:Y:S02]  /*20e0*/  VIADD R0, R0, 0xffffffff ;  /* 0xffffffff00007836 */ /* 0x000fe40000000000 */
[C---:B------:R-:W-:Y:S01]  /*20f0*/  ISETP.NE.AND P1, PT, R3.reuse, 0x8, PT ;  /* 0x000000080300780c */ /* 0x040fe20003f25270 */
[----:B------:R-:W-:Y:S02]  /*2100*/  USEL UR4, URZ, 0x1, UP0 ;  /* 0x000000013f047887 */ /* 0x000fe40008000000 */
[----:B------:R-:W-:Y:S01]  /*2110*/  USEL UR10, UR10, URZ, UP0 ;  /* 0x0000003f0a0a7287 */ /* 0x000fe20008000000 */
[----:B------:R-:W-:-:S03]  /*2120*/  SEL R3, R3, RZ, P1 ;  /* 0x000000ff03037207 */ /* 0x000fc60000800000 */
[----:B------:R-:W-:Y:S01]  /*2130*/  LOP3.LUT R6, R6, UR4, RZ, 0x3c, !PT ;  /* 0x0000000406067c12 */ /* 0x000fe2000f8e3cff */
[----:B------:R-:W-:Y:S07]  /*2140*/  @P2 BRA `(.L_x_36) ;  /* 0xfffffffc000c2947 */ /* 0x000fee000383ffff */
.L_x_29:
[----:B------:R-:W1:Y:S02]  /*2150*/  LDC R0, c[0x0][0x28c] ;  /* 0x0000a300ff007b82 */ /* 0x000e640000000800 */
[----:B-1----:R-:W-:-:S13]  /*2160*/  ISETP.GE.AND P1, PT, R0, 0x1, PT ;  /* 0x000000010000780c */ /* 0x002fda0003f26270 */
[----:B------:R-:W-:Y:S05]  /*2170*/  @!P1 BRA `(.L_x_37) ;  /* 0x0000000000449947 */ /* 0x000fea0003800000 */
[----:B------:R-:W-:Y:S05]  /*2180*/  @!P0 BRA `(.L_x_38) ;  /* 0x0000000000048947 */ /* 0x000fea0003800000 */
[----:B------:R-:W-:Y:S01]  /*2190*/  BPT.TRAP 0x1 ;  /* 0x000000040000795c */ /* 0x000fe20000300000 */
.L_x_38:
[----:B------:R-:W-:Y:S01]  /*21a0*/  ISETP.NE.AND P0, PT, R57, RZ, PT ;  /* 0x000000ff3900720c */ /* 0x000fe20003f05270 */
[----:B------:R-:W-:Y:S01]  /*21b0*/  UISETP.LT.AND UP1, UPT, UR50, 0x1, UPT ;  /* 0x000000013200788c */ /* 0x000fe2000bf21270 */
[----:B------:R-:W-:-:S11]  /*21c0*/  IMAD.U32 R3, RZ, RZ, UR52 ;  /* 0x00000034ff037e24 */ /* 0x000fd6000f8e00ff */
[----:B------:R-:W-:-:S05]  /*21d0*/  VOTEU.ANY UP0, P0 ;  /* 0x00000000003f7886 */ /* 0x000fca0000000100 */
[----:B------:R-:W-:-:S04]  /*21e0*/  @UP0 USEL UR4, UR50, 0x1, UP1 ;  /* 0x0000000132040887 */ /* 0x000fc80008800000 */
[----:B------:R-:W-:-:S06]  /*21f0*/  @UP0 UIADD3 UR4, UR43, UR50, -UR4 ;  /* 0x000000322b040290 */ /* 0x000fcc000fffe804 */
[----:B------:R-:W-:-:S04]  /*2200*/  IMAD.U32 R0, RZ, RZ, UR4 ;  /* 0x00000004ff007e24 */ /* 0x000fc8000f8e00ff */
[----:B------:R-:W-:-:S05]  /*2210*/  @P0 IMAD.SHL.U32 R0, R0, 0x8, RZ ;  /* 0x0000000800000824 */ /* 0x000fca00078e00ff */
[----:B------:R-:W-:-:S04]  /*2220*/  @P0 LOP3.LUT R0, R0, 0x38, RZ, 0xc0, !PT ;  /* 0x0000003800000812 */ /* 0x000fc800078ec0ff */
[----:B------:R-:W-:-:S04]  /*2230*/  @P0 IADD3 R3, R3, 0x40, R0 ;  /* 0x0000004003030810 */ /* 0x000fc80007ffe000 */
[----:B------:R-:W-:-:S04]  /*2240*/  @P0 PRMT R3, R56, 0x654, R3 ;  /* 0x0000065438030816 */ /* 0x000fc80000000003 */
[----:B------:R1:W-:Y:S01]  /*2250*/  @P0 SYNCS.ARRIVE.TRANS64.RED.A1T0 RZ, [R3+URZ], RZ ;  /* 0x000000ff03ff09a7 */ /* 0x0003e2000810043f */
[----:B------:R-:W-:-:S13]  /*2260*/  ISETP.GT.U32.AND P0, PT, R22, 0x1, PT ;  /* 0x000000011600780c */ /* 0x000fda0003f04070 */
[----:B-1----:R-:W-:Y:S05]  /*2270*/  @P0 BRA `(.L_x_37) ;  /* 0x0000000000040947 */ /* 0x002fea0003800000 */
[----:B------:R-:W-:Y:S01]  /*2280*/  BPT.TRAP 0x1 ;  /* 0x000000040000795c */ /* 0x000fe20000300000 */
.L_x_37:
[----:B------:R-:W-:Y:S01]  /*2290*/  UIADD3 UR4, UR52, 0x200, URZ ;  /* 0x0000020034047890 */ /* 0x000fe2000fffe03f */
[----:B------:R-:W-:Y:S02]  /*22a0*/  R2UR UR46, R23 ;  /* 0x00000000172e72ca */ /* 0x000fe400000e0000 */
[----:B------:R-:W-:Y:S01]  /*22b0*/  R2UR UR45, R62 ;  /* 0x000000003e2d72ca */ /* 0x000fe200000e0000 */
[----:B------:R-:W-:-:S06]  /*22c0*/  ULOP3.LUT UP0, URZ, UR4, 0x1bf, URZ, 0xc0, !UPT ;  /* 0x000001bf043f7892 */ /* 0x000fcc000f80c03f */
[----:B------:R-:W-:-:S04]  /*22d0*/  PLOP3.LUT P0, PT, PT, PT, UP0, 0x80, 0x0 ;  /* 0x000000000000781c */ /* 0x000fc80003f0f008 */
[----:B------:R-:W-:Y:S02]  /*22e0*/  USHF.L.U32 UR46, UR46, 0x7, URZ ;  /* 0x000000072e2e7899 */ /* 0x000fe4000800063f */
[----:B------:R-:W-:-:S07]  /*22f0*/  USHF.L.U32 UR45, UR45, 0x6, URZ ;  /* 0x000000062d2d7899 */ /* 0x000fce000800063f */
[----:B------:R-:W-:Y:S05]  /*2300*/  @!P0 BRA `(.L_x_39) ;  /* 0x00000000007c8947 */ /* 0x000fea0003800000 */
        /* <DEDUP_REMOVED lines=16> */
.L_x_40:
[----:B------:R1:W2:Y:S01]  /*2410*/  LDC.64 R14, c[0x4][R23] ;  /* 0x01000000170e7b82 */ /* 0x0002a20000000a00 */
[----:B------:R-:W-:Y:S01]  /*2420*/  ULDC.64 UR4, c[0x4][0x80] ;  /* 0x0100200000047ab9 */ /* 0x000fe20000000a00 */
[----:B------:R-:W-:Y:S01]  /*2430*/  ULDC.64 UR6, c[0x4][0x10] ;  /* 0x0100040000067ab9 */ /* 0x000fe20000000a00 */
[----:B------:R-:W-:Y:S02]  /*2440*/  IMAD.U32 R4, RZ, RZ, UR4 ;  /* 0x00000004ff047e24 */ /* 0x000fe4000f8e00ff */
        /* <DEDUP_REMOVED lines=10> */
[----:B--2---:R-:W-:Y:S05]  /*24f0*/  CALL.ABS.NOINC R14 ;  /* 0x000000000e007343 */ /* 0x004fea0003c00000 */
.L_x_39:
[----:B------:R-:W-:Y:S02]  /*2500*/  ULDC.64 UR4, c[0x0][0x590] ;  /* 0x0001640000047ab9 */ /* 0x000fe40000000a00 */
[----:B------:R-:W-:Y:S02]  /*2510*/  IMAD.U32 R69, RZ, RZ, UR4 ;  /* 0x00000004ff457e24 */ /* 0x000fe4000f8e00ff */
[----:B------:R-:W-:-:S03]  /*2520*/  IMAD.U32 R71, RZ, RZ, UR5 ;  /* 0x00000005ff477e24 */ /* 0x000fc6000f8e00ff */
[----:B------:R-:W-:-:S04]  /*2530*/  ISETP.NE.U32.AND P2, PT, R69, RZ, PT ;  /* 0x000000ff4500720c */ /* 0x000fc80003f45070 */
[----:B------:R-:W-:-:S13]  /*2540*/  ISETP.NE.AND.EX P2, PT, R71, RZ, PT, P2 ;  /* 0x000000ff4700720c */ /* 0x000fda0003f45320 */
[----:B------:R-:W-:Y:S05]  /*2550*/  @!P2 BRA `(.L_x_41) ;  /* 0x000000000034a947 */ /* 0x000fea0003800000 */
[----:B------:R-:W-:Y:S02]  /*2560*/  ULDC.64 UR4, c[0x0][0x588] ;  /* 0x0001620000047ab9 */ /* 0x000fe40000000a00 */
[----:B------:R-:W-:-:S04]  /*2570*/  ISETP.NE.U32.AND P0, PT, RZ, UR4, PT ;  /* 0x00000004ff007c0c */ /* 0x000fc8000bf05070 */
[----:B------:R-:W-:-:S13]  /*2580*/  ISETP.NE.AND.EX P0, PT, RZ, UR5, PT, P0 ;  /* 0x00000005ff007c0c */ /* 0x000fda000bf05300 */
[----:B------:R-:W-:Y:S05]  /*2590*/  @!P0 BRA `(.L_x_42) ;  /* 0x0000000000188947 */ /* 0x000fea0003800000 */
[----:B--2---:R-:W1:Y:S01]  /*25a0*/  LDC.64 R4, c[0x0][0x588] ;  /* 0x00016200ff047b82 */ /* 0x004e620000000a00 */
[----:B------:R-:W-:-:S04]  /*25b0*/  IMAD R3, R69, UR47, RZ ;  /* 0x0000002f45037c24 */ /* 0x000fc8000f8e02ff */
[----:B-1----:R-:W-:-:S05]  /*25c0*/  IMAD.WIDE R4, R3, 0x4, R4 ;  /* 0x0000000403047825 */ /* 0x002fca00078e0204 */
[----:B-----5:R1:W5:Y:S01]  /*25d0*/  LDG.E R59, desc[UR54][R4.64] ;  /* 0x00000036043b7981 */ /* 0x020362000c1e1900 */
[----:B------:R-:W-:Y:S01]  /*25e0*/  IMAD.MOV.U32 R58, RZ, RZ, 0x1 ;  /* 0x00000001ff3a7424 */ /* 0x000fe200078e00ff */
[----:B------:R-:W-:Y:S06]  /*25f0*/  BRA `(.L_x_41) ;  /* 0x00000000000c7947 */ /* 0x000fec0003800000 */
.L_x_42:
[----:B------:R-:W-:Y:S01]  /*2600*/  ULDC UR4, c[0x0][0x580] ;  /* 0x0001600000047ab9 */ /* 0x000fe20000000800 */
[----:B------:R-:W-:Y:S02]  /*2610*/  IMAD.MOV.U32 R58, RZ, RZ, 0x1 ;  /* 0x00000001ff3a7424 */ /* 0x000fe400078e00ff */
[----:B-----5:R-:W-:-:S07]  /*2620*/  IMAD.U32 R59, RZ, RZ, UR4 ;  /* 0x00000004ff3b7e24 */ /* 0x020fce000f8e00ff */
.L_x_41:
[----:B-12---:R-:W1:Y:S02]  /*2630*/  LDC.64 R4, c[0x0][0x5b0] ;  /* 0x00016c00ff047b82 */ /* 0x006e640000000a00 */
[----:B-1----:R-:W-:-:S04]  /*2640*/  ISETP.NE.U32.AND P0, PT, R4, RZ, PT ;  /* 0x000000ff0400720c */ /* 0x002fc80003f05070 */
[----:B------:R-:W-:-:S13]  /*2650*/  ISETP.NE.AND.EX P0, PT, R5, RZ, PT, P0 ;  /* 0x000000ff0500720c */ /* 0x000fda0003f05300 */
[----:B------:R-:W-:Y:S05]  /*2660*/  @!P0 BRA `(.L_x_43) ;  /* 0x00000000002c8947 */ /* 0x000fea0003800000 */
[----:B------:R-:W-:Y:S02]  /*2670*/  ULDC.64 UR4, c[0x0][0x5a8] ;  /* 0x00016a0000047ab9 */ /* 0x000fe40000000a00 */
[----:B------:R-:W-:-:S04]  /*2680*/  ISETP.NE.U32.AND P0, PT, RZ, UR4, PT ;  /* 0x00000004ff007c0c */ /* 0x000fc8000bf05070 */
[----:B------:R-:W-:-:S13]  /*2690*/  ISETP.NE.AND.EX P0, PT, RZ, UR5, PT, P0 ;  /* 0x00000005ff007c0c */ /* 0x000fda000bf05300 */
[----:B------:R-:W-:Y:S05]  /*26a0*/  @!P0 BRA `(.L_x_44) ;  /* 0x0000000000148947 */ /* 0x000fea0003800000 */
[----:B---3-5:R-:W1:Y:S01]  /*26b0*/  LDC.64 R60, c[0x0][0x5a8] ;  /* 0x00016a00ff3c7b82 */ /* 0x028e620000000a00 */
[----:B------:R-:W-:-:S04]  /*26c0*/  IMAD R3, R4, UR47, RZ ;  /* 0x0000002f04037c24 */ /* 0x000fc8000f8e02ff */
[----:B-1----:R-:W-:-:S06]  /*26d0*/  IMAD.WIDE R60, R3, 0x4, R60 ;  /* 0x00000004033c7825 */ /* 0x002fcc00078e023c */
[----:B------:R1:W5:Y:S01]  /*26e0*/  LDG.E R60, desc[UR54][R60.64] ;  /* 0x000000363c3c7981 */ /* 0x000362000c1e1900 */
[----:B------:R-:W-:Y:S05]  /*26f0*/  BRA `(.L_x_43) ;  /* 0x0000000000087947 */ /* 0x000fea0003800000 */
.L_x_44:
[----:B------:R-:W-:Y:S02]  /*2700*/  ULDC UR4, c[0x0][0x5a0] ;  /* 0x0001680000047ab9 */ /* 0x000fe40000000800 */
[----:B-----5:R-:W-:-:S07]  /*2710*/  IMAD.U32 R60, RZ, RZ, UR4 ;  /* 0x00000004ff3c7e24 */ /* 0x020fce000f8e00ff */
.L_x_43:
[----:B------:R-:W-:Y:S01]  /*2720*/  ULDC.64 UR4, c[0x0][0x588] ;  /* 0x0001620000047ab9 */ /* 0x000fe20000000a00 */
[----:B------:R-:W-:Y:S01]  /*2730*/  ISETP.NE.U32.AND P1, PT, R69, RZ, PT ;  /* 0x000000ff4500720c */ /* 0x000fe20003f25070 */
[----:B------:R-:W-:Y:S02]  /*2740*/  UISETP.NE.U32.AND UP0, UPT, UR4, URZ, UPT ;  /* 0x0000003f0400728c */ /* 0x000fe4000bf05070 */
[----:B------:R-:W-:Y:S02]  /*2750*/  ISETP.NE.U32.AND P3, PT, RZ, UR4, PT ;  /* 0x00000004ff007c0c */ /* 0x000fe4000bf65070 */
[----:B------:R-:W-:Y:S01]  /*2760*/  ISETP.NE.AND.EX P5, PT, R71, RZ, PT, P1 ;  /* 0x000000ff4700720c */ /* 0x000fe20003fa5310 */
[----:B------:R-:W-:Y:S02]  /*2770*/  UISETP.NE.AND.EX UP0, UPT, UR5, URZ, UPT, UP0 ;  /* 0x0000003f0500728c */ /* 0x000fe4000bf05300 */
[----:B------:R-:W-:Y:S02]  /*2780*/  ISETP.NE.AND.EX P3, PT, RZ, UR5, PT, P3 ;  /* 0x00000005ff007c0c */ /* 0x000fe4000bf65330 */
[----:B------:R-:W-:-:S02]  /*2790*/  PLOP3.LUT P0, PT, PT, PT, PT, 0x8, 0x0 ;  /* 0x000000000000781c */ /* 0x000fc40003f0e170 */
[----:B------:R-:W-:-:S04]  /*27a0*/  PLOP3.LUT P4, PT, PT, PT, UP0, 0x80, 0x0 ;  /* 0x000000000000781c */ /* 0x000fc80003f8f008 */
[----:B------:R-:W-:-:S05]  /*27b0*/  PLOP3.LUT P4, PT, P4, PT, PT, 0x8, 0x0 ;  /* 0x000000000000781c */ /* 0x000fca000278e170 */
[----:B------:R-:W-:Y:S08]  /*27c0*/  @P3 BRA P5, `(.L_x_45) ;  /* 0x0000000000243947 */ /* 0x000ff00002800000 */
[----:B------:R-:W-:Y:S04]  /*27d0*/  BSSY B0, `(.L_x_45) ;  /* 0x0000008000007945 */ /* 0x000fe80003800000 */
[----:B------:R-:W-:Y:S05]  /*27e0*/  @!P2 BRA `(.L_x_46) ;  /* 0x000000000014a947 */ /* 0x000fea0003800000 */
[----:B------:R-:W-:Y:S02]  /*27f0*/  LOP3.LUT P3, RZ, R58, 0xff, RZ, 0xc0, !PT ;  /* 0x000000ff3aff7812 */ /* 0x000fe4000786c0ff */
[----:B------:R-:W-:-:S11]  /*2800*/  PLOP3.LUT P0, PT, P4, PT, PT, 0x80, 0x0 ;  /* 0x000000000000781c */ /* 0x000fd6000270f070 */
[----:B------:R-:W-:Y:S05]  /*2810*/  @!P3 BRA `(.L_x_47) ;  /* 0x00000000000cb947 */ /* 0x000fea0003800000 */
[----:B-----5:R-:W-:Y:S01]  /*2820*/  FSETP.EQ.AND P0, PT, R59, RZ, PT ;  /* 0x000000ff3b00720b */ /* 0x020fe20003f02000 */
[----:B------:R-:W-:-:S12]  /*2830*/  BRA `(.L_x_47) ;  /* 0x0000000000047947 */ /* 0x000fd80003800000 */
.L_x_46:
[----:B-----5:R-:W-:-:S13]  /*2840*/  FSETP.EQ.AND P0, PT, R59, RZ, PT ;  /* 0x000000ff3b00720b */ /* 0x020fda0003f02000 */
.L_x_47:
[----:B------:R-:W-:Y:S05]  /*2850*/  BSYNC B0 ;  /* 0x0000000000007941 */ /* 0x000fea0003800000 */
.L_x_45:
[----:B------:R-:W-:Y:S04]  /*2860*/  BSSY B0, `(.L_x_48) ;  /* 0x0000007000007945 */ /* 0x000fe80003800000 */
[----:B------:R-:W-:Y:S05]  /*2870*/  @!P2 BRA `(.L_x_49) ;  /* 0x000000000010a947 */ /* 0x000fea0003800000 */
[----:B------:R-:W-:-:S13]  /*2880*/  LOP3.LUT P2, RZ, R58, 0xff, RZ, 0xc0, !PT ;  /* 0x000000ff3aff7812 */ /* 0x000fda000784c0ff */
[----:B------:R-:W-:Y:S05]  /*2890*/  @!P2 BRA `(.L_x_50) ;  /* 0x00000000000ca947 */ /* 0x000fea0003800000 */
[----:B-----5:R-:W-:Y:S01]  /*28a0*/  FSETP.EQ.AND P4, PT, R59, RZ, PT ;  /* 0x000000ff3b00720b */ /* 0x020fe20003f82000 */
[----:B------:R-:W-:-:S12]  /*28b0*/  BRA `(.L_x_50) ;  /* 0x0000000000047947 */ /* 0x000fd80003800000 */
.L_x_49:
[----:B-----5:R-:W-:-:S13]  /*28c0*/  FSETP.EQ.AND P4, PT, R59, RZ, PT ;  /* 0x000000ff3b00720b */ /* 0x020fda0003f82000 */
.L_x_50:
[----:B------:R-:W-:Y:S05]  /*28d0*/  BSYNC B0 ;  /* 0x0000000000007941 */ /* 0x000fea0003800000 */
.L_x_48:
[----:B------:R-:W-:Y:S01]  /*28e0*/  ULOP3.LUT UR4, UR49, 0x1, URZ, 0x3c, !UPT ;  /* 0x0000000131047892 */ /* 0x000fe2000f8e3c3f */
[----:B------:R-:W-:Y:S01]  /*28f0*/  BSSY B0, `(.L_x_51) ;  /* 0x0000030000007945 */ /* 0x000fe20003800000 */
[----:B------:R-:W-:Y:S01]  /*2900*/  IMAD.U32 R3, RZ, RZ, UR48 ;  /* 0x00000030ff037e24 */ /* 0x000fe2000f8e00ff */
[----:B------:R-:W-:Y:S02]  /*2910*/  CS2R R6, SRZ ;  /* 0x0000000000067805 */ /* 0x000fe4000001ff00 */
[----:B------:R-:W-:Y:S02]  /*2920*/  CS2R R4, SRZ ;  /* 0x0000000000047805 */ /* 0x000fe4000001ff00 */
[----:B------:R-:W-:Y:S01]  /*2930*/  CS2R R10, SRZ ;  /* 0x00000000000a7805 */ /* 0x000fe2000001ff00 */
[----:B------:R-:W-:Y:S01]  /*2940*/  IMAD.U32 R0, RZ, RZ, UR4 ;  /* 0x00000004ff007e24 */ /* 0x000fe2000f8e00ff */
[----:B------:R-:W-:Y:S01]  /*2950*/  CS2R R8, SRZ ;  /* 0x0000000000087805 */ /* 0x000fe2000001ff00 */
[----:B------:R-:W-:Y:S06]  /*2960*/  @P0 BRA `(.L_x_52) ;  /* 0x0000000000a00947 */ /* 0x000fec0003800000 */
[----:B------:R-:W-:-:S13]  /*2970*/  ISETP.NE.AND P2, PT, R67, 0x3, PT ;  /* 0x000000034300780c */ /* 0x000fda0003f45270 */
[----:B------:R-:W-:Y:S05]  /*2980*/  @!P2 BRA `(.L_x_53) ;  /* 0x000000000004a947 */ /* 0x000fea0003800000 */
[----:B------:R-:W-:Y:S01]  /*2990*/  BPT.TRAP 0x1 ;  /* 0x000000040000795c */ /* 0x000fe20000300000 */
.L_x_53:
[----:B------:R-:W-:Y:S01]  /*29a0*/  IMAD.U32 R4, RZ, RZ, UR48 ;  /* 0x00000030ff047e24 */ /* 0x000fe2000f8e00ff */
[----:B------:R-:W-:Y:S02]  /*29b0*/  SHF.L.U32 R3, R0, 0x1f, RZ ;  /* 0x0000001f00037819 */ /* 0x000fe400000006ff */
[----:B------:R-:W-:Y:S02]  /*29c0*/  CS2R R6, SRZ ;  /* 0x0000000000067805 */ /* 0x000fe4000001ff00 */
[----:B------:R-:W-:-:S04]  /*29d0*/  LEA R4, R4, UR52, 0x3 ;  /* 0x0000003404047c11 */ /* 0x000fc8000f8e18ff */
[----:B------:R-:W2:Y:S02]  /*29e0*/  SYNCS.PHASECHK.TRANS64.TRYWAIT P2, [R4+URZ+0x80], R3 ;  /* 0x00008003040075a7 */ /* 0x000ea4000804017f */
[----:B--2---:R-:W-:Y:S05]  /*29f0*/  @!P2 BRA `(.L_x_54) ;  /* 0x000000440004a947 */ /* 0x004fea0003800000 */
.L_x_140:
[----:B--2---:R-:W-:Y:S02]  /*2a00*/  CS2R R4, SRZ ;  /* 0x0000000000047805 */ /* 0x004fe4000001ff00 */
[----:B------:R-:W-:Y:S02]  /*2a10*/  CS2R R10, SRZ ;  /* 0x00000000000a7805 */ /* 0x000fe4000001ff00 */
[----:B------:R-:W-:Y:S01]  /*2a20*/  CS2R R8, SRZ ;  /* 0x0000000000087805 */ /* 0x000fe2000001ff00 */
[----:B------:R-:W-:Y:S06]  /*2a30*/  @P4 BRA `(.L_x_55) ;  /* 0x0000000000544947 */ /* 0x000fec0003800000 */
[C---:B------:R-:W-:Y:S01]  /*2a40*/  IMAD.SHL.U32 R3, R18.reuse, 0x10, RZ ;  /* 0x0000001012037824 */ /* 0x040fe200078e00ff */
[----:B------:R-:W-:Y:S01]  /*2a50*/  SHF.R.U32.HI R6, RZ, 0x1, R18 ;  /* 0x00000001ff067819 */ /* 0x000fe20000011612 */
[C---:B------:R-:W-:Y:S01]  /*2a60*/  IMAD.SHL.U32 R4, R18.reuse, 0x20, RZ ;  /* 0x0000002012047824 */ /* 0x040fe200078e00ff */
[C---:B------:R-:W-:Y:S01]  /*2a70*/  LOP3.LUT P2, RZ, R18.reuse, 0x4, RZ, 0xc0, !PT ;  /* 0x0000000412ff7812 */ /* 0x040fe2000784c0ff */
[----:B------:R-:W-:Y:S01]  /*2a80*/  IMAD.SHL.U32 R8, R18, 0x4, RZ ;  /* 0x0000000412087824 */ /* 0x000fe200078e00ff */
[----:B------:R-:W-:Y:S01]  /*2a90*/  LOP3.LUT R3, R3, 0xe00, RZ, 0xc0, !PT ;  /* 0x00000e0003037812 */ /* 0x000fe200078ec0ff */
[----:B------:R-:W-:Y:S05]  /*2aa0*/  WARPSYNC.ALL ;  /* 0x0000000000007948 */ /* 0x000fea0003800000 */
[----:B------:R-:W-:-:S02]  /*2ab0*/  LOP3.LUT R5, R4, 0xc0, RZ, 0xc0, !PT ;  /* 0x000000c004057812 */ /* 0x000fc400078ec0ff */
[----:B------:R-:W-:Y:S02]  /*2ac0*/  LOP3.LUT R3, R3, 0x20, R4, 0xf8, !PT ;  /* 0x0000002003037812 */ /* 0x000fe400078ef804 */
[----:B------:R-:W-:Y:S02]  /*2ad0*/  LOP3.LUT R5, R5, 0x8, R6, 0xf8, !PT ;  /* 0x0000000805057812 */ /* 0x000fe400078ef806 */
[----:B------:R-:W-:Y:S01]  /*2ae0*/  LOP3.LUT R3, R3, 0x100, R4, 0xf8, !PT ;  /* 0x0000010003037812 */ /* 0x000fe200078ef804 */
[----:B------:R-:W-:Y:S01]  /*2af0*/  IMAD.U32 R4, RZ, RZ, UR48 ;  /* 0x00000030ff047e24 */ /* 0x000fe2000f8e00ff */
[----:B------:R-:W-:-:S04]  /*2b00*/  LOP3.LUT R8, R5, 0x18, R8, 0x78, !PT ;  /* 0x0000001805087812 */ /* 0x000fc800078e7808 */
[----:B------:R-:W-:-:S05]  /*2b10*/  LOP3.LUT R3, R3, R8, RZ, 0xfc, !PT ;  /* 0x0000000803037212 */ /* 0x000fca00078efcff */
[----:B------:R-:W-:-:S05]  /*2b20*/  IMAD R3, R4, 0x1000, R3 ;  /* 0x0000100004037824 */ /* 0x000fca00078e0203 */
[----:B------:R-:W-:-:S05]  /*2b30*/  LEA R3, R3, UR52, 0x1 ;  /* 0x0000003403037c11 */ /* 0x000fca000f8e08ff */
[C---:B------:R-:W-:Y:S01]  /*2b40*/  VIADD R5, R3.reuse, 0x200 ;  /* 0x0000020003057836 */ /* 0x040fe20000000000 */
[----:B------:R2:W4:Y:S01]  /*2b50*/  LDSM.16.M88.4 R8, [R3+0x200] ;  /* 0x000200000308783b */ /* 0x0005220000000200 */
[----:B------:R-:W-:Y:S02]  /*2b60*/  VIADD R4, R3, 0x220 ;  /* 0x0000022003047836 */ /* 0x000fe40000000000 */
[----:B------:R-:W-:-:S06]  /*2b70*/  @P2 VIADD R4, R5, 0xffffffe0 ;  /* 0xffffffe005042836 */ /* 0x000fcc0000000000 */
[----:B--2---:R-:W1:Y:S02]  /*2b80*/  LDSM.16.M88.4 R4, [R4] ;  /* 0x000000000404783b */ /* 0x004e640000000200 */
.L_x_55:
[----:B------:R-:W-:-:S04]  /*2b90*/  UIADD3 UR4, UR48, 0x1, URZ ;  /* 0x0000000130047890 */ /* 0x000fc8000fffe03f */
[----:B------:R-:W-:-:S04]  /*2ba0*/  UISETP.NE.AND UP0, UPT, UR4, 0x3, UPT ;  /* 0x000000030400788c */ /* 0x000fc8000bf05270 */
[----:B------:R-:W-:Y:S02]  /*2bb0*/  USEL UR5, URZ, 0x1, UP0 ;  /* 0x000000013f057887 */ /* 0x000fe40008000000 */
[----:B------:R-:W-:-:S04]  /*2bc0*/  USEL UR4, UR4, URZ, UP0 ;  /* 0x0000003f04047287 */ /* 0x000fc80008000000 */
[----:B------:R-:W-:Y:S02]  /*2bd0*/  LOP3.LUT R0, R0, UR5, RZ, 0x3c, !PT ;  /* 0x0000000500007c12 */ /* 0x000fe4000f8e3cff */
[----:B------:R-:W-:-:S07]  /*2be0*/  IMAD.U32 R3, RZ, RZ, UR4 ;  /* 0x00000004ff037e24 */ /* 0x000fce000f8e00ff */
.L_x_52:
[----:B------:R-:W-:Y:S05]  /*2bf0*/  BSYNC B0 ;  /* 0x0000000000007941 */ /* 0x000fea0003800000 */
.L_x_51:
[C---:B------:R-:W-:Y:S01]  /*2c00*/  IMAD.SHL.U32 R68, R18.reuse, 0x20, RZ ;  /* 0x0000002012447824 */ /* 0x040fe200078e00ff */
[----:B------:R-:W-:Y:S01]  /*2c10*/  SHF.R.U32.HI R15, RZ, 0x1, R18 ;  /* 0x00000001ff0f7819 */ /* 0x000fe20000011612 */
[C---:B------:R-:W-:Y:S01]  /*2c20*/  IMAD.SHL.U32 R13, R18.reuse, 0x10, RZ ;  /* 0x00000010120d7824 */ /* 0x040fe200078e00ff */
[----:B----4-:R-:W-:Y:S01]  /*2c30*/  LOP3.LUT R20, R9, 0xffff0000, RZ, 0xc0, !PT ;  /* 0xffff000009147812 */ /* 0x010fe200078ec0ff */
[----:B------:R-:W-:Y:S01]  /*2c40*/  IMAD.SHL.U32 R70, R18, 0x4, RZ ;  /* 0x0000000412467824 */ /* 0x000fe200078e00ff */
[----:B------:R-:W-:Y:S01]  /*2c50*/  LOP3.LUT R14, R68, 0xc0, RZ, 0xc0, !PT ;  /* 0x000000c0440e7812 */ /* 0x000fe200078ec0ff */
[----:B------:R-:W-:Y:S01]  /*2c60*/  IMAD.U32 R12, R8, 0x10000, RZ ;  /* 0x00010000080c7824 */ /* 0x000fe200078e00ff */
[----:B------:R-:W-:Y:S01]  /*2c70*/  LOP3.LUT R13, R13, 0xe00, RZ, 0xc0, !PT ;  /* 0x00000e000d0d7812 */ /* 0x000fe200078ec0ff */
[----:B------:R-:W-:Y:S01]  /*2c80*/  IMAD.U32 R62, R10, 0x10000, RZ ;  /* 0x000100000a3e7824 */ /* 0x000fe200078e00ff */
[----:B------:R-:W-:Y:S01]  /*2c90*/  LOP3.LUT R15, R14, 0x8, R15, 0xf8, !PT ;  /* 0x000000080e0f7812 */ /* 0x000fe200078ef80f */
[----:B------:R-:W-:Y:S01]  /*2ca0*/  IMAD.U32 R14, R9, 0x10000, RZ ;  /* 0x00010000090e7824 */ /* 0x000fe200078e00ff */
[----:B------:R-:W-:Y:S01]  /*2cb0*/  LOP3.LUT R13, R13, 0x20, R68, 0xf8, !PT ;  /* 0x000000200d0d7812 */ /* 0x000fe200078ef844 */
[----:B-----5:R-:W-:Y:S01]  /*2cc0*/  FMUL R20, R59, R20 ;  /* 0x000000143b147220 */ /* 0x020fe20000400000 */
[----:B------:R-:W-:Y:S01]  /*2cd0*/  LOP3.LUT R84, R15, 0x18, R70, 0x78, !PT ;  /* 0x000000180f547812 */ /* 0x000fe200078e7846 */
[----:B------:R-:W-:Y:S01]  /*2ce0*/  FMUL R21, R59, R14 ;  /* 0x0000000e3b157220 */ /* 0x000fe20000400000 */
[----:B------:R-:W-:Y:S01]  /*2cf0*/  LOP3.LUT R13, R13, 0x100, R68, 0xf8, !PT ;  /* 0x000001000d0d7812 */ /* 0x000fe200078ef844 */
[C---:B-1----:R-:W-:Y:S01]  /*2d00*/  IMAD.U32 R68, R4.reuse, 0x10000, RZ ;  /* 0x0001000004447824 */ /* 0x042fe200078e00ff */
[----:B------:R-:W-:Y:S01]  /*2d10*/  LOP3.LUT R70, R4, 0xffff0000, RZ, 0xc0, !PT ;  /* 0xffff000004467812 */ /* 0x000fe200078ec0ff */
[C---:B------:R-:W-:Y:S01]  /*2d20*/  FMUL R15, R59.reuse, R12 ;  /* 0x0000000c3b0f7220 */ /* 0x040fe20000400000 */
[----:B------:R-:W-:Y:S01]  /*2d30*/  LOP3.LUT R4, R18, 0xff, RZ, 0xc0, !PT ;  /* 0x000000ff12047812 */ /* 0x000fe200078ec0ff */
[----:B------:R-:W-:Y:S01]  /*2d40*/  FMUL R23, R59, R62 ;  /* 0x0000003e3b177220 */ /* 0x000fe20000400000 */
[----:B------:R-:W-:Y:S01]  /*2d50*/  LOP3.LUT R8, R8, 0xffff0000, RZ, 0xc0, !PT ;  /* 0xffff000008087812 */ /* 0x000fe200078ec0ff */
[----:B------:R-:W-:Y:S01]  /*2d60*/  IMAD.U32 R72, R5, 0x10000, RZ ;  /* 0x0001000005487824 */ /* 0x000fe200078e00ff */
[----:B------:R-:W-:Y:S01]  /*2d70*/  LOP3.LUT R10, R10, 0xffff0000, RZ, 0xc0, !PT ;  /* 0xffff00000a0a7812 */ /* 0x000fe200078ec0ff */
[----:B------:R-:W-:Y:S01]  /*2d80*/  VIADD R4, R4, 0x1f ;  /* 0x0000001f04047836 */ /* 0x000fe20000000000 */
[----:B------:R-:W-:Y:S01]  /*2d90*/  LOP3.LUT R86, R13, R84, RZ, 0xfc, !PT ;  /* 0x000000540d567212 */ /* 0x000fe200078efcff */
[----:B------:R-:W-:Y:S01]  /*2da0*/  FMUL R84, R59, R8 ;  /* 0x000000083b547220 */ /* 0x000fe20000400000 */
[----:B------:R-:W-:Y:S01]  /*2db0*/  LOP3.LUT R74, R5, 0xffff0000, RZ, 0xc0, !PT ;  /* 0xffff0000054a7812 */ /* 0x000fe200078ec0ff */
[----:B------:R-:W-:Y:S01]  /*2dc0*/  FMUL R14, R59, R10 ;  /* 0x0000000a3b0e7220 */ /* 0x000fe20000400000 */
[C---:B------:R-:W-:Y:S01]  /*2dd0*/  IMAD.U32 R76, R6.reuse, 0x10000, RZ ;  /* 0x00010000064c7824 */ /* 0x040fe200078e00ff */
[----:B------:R-:W-:Y:S01]  /*2de0*/  LOP3.LUT R78, R6, 0xffff0000, RZ, 0xc0, !PT ;  /* 0xffff0000064e7812 */ /* 0x000fe200078ec0ff */
[----:B------:R-:W-:Y:S01]  /*2df0*/  FFMA R5, R60, R26, R21 ;  /* 0x0000001a3c057223 */ /* 0x000fe20000000015 */
[----:B------:R-:W-:Y:S01]  /*2e00*/  ISETP.GT.U32.AND P2, PT, R4, 0x3e, PT ;  /* 0x0000003e0400780c */ /* 0x000fe20003f44070 */
[C---:B------:R-:W-:Y:S01]  /*2e10*/  FFMA R6, R60.reuse, R27, R20 ;  /* 0x0000001b3c067223 */ /* 0x040fe20000000014 */
[C---:B------:R-:W-:Y:S01]  /*2e20*/  FFMA R4, R60.reuse, R24, R15 ;  /* 0x000000183c047223 */ /* 0x040fe2000000000f */
[C---:B------:R-:W-:Y:S01]  /*2e30*/  FFMA R25, R60.reuse, R25, R84 ;  /* 0x000000193c197223 */ /* 0x040fe20000000054 */
[C---:B------:R-:W-:Y:S01]  /*2e40*/  FFMA R28, R60.reuse, R28, R23 ;  /* 0x0000001c3c1c7223 */ /* 0x040fe20000000017 */
[----:B------:R-:W-:Y:S01]  /*2e50*/  FFMA R29, R60, R29, R14 ;  /* 0x0000001d3c1d7223 */ /* 0x000fe2000000000e */
[C---:B------:R-:W-:Y:S01]  /*2e60*/  LOP3.LUT R66, R11.reuse, 0xffff0000, RZ, 0xc0, !PT ;  /* 0xffff00000b427812 */ /* 0x040fe200078ec0ff */
[----:B------:R-:W-:Y:S01]  /*2e70*/  IMAD.U32 R64, R11, 0x10000, RZ ;  /* 0x000100000b407824 */ /* 0x000fe200078e00ff */
[C---:B------:R-:W-:Y:S01]  /*2e80*/  LOP3.LUT R82, R7.reuse, 0xffff0000, RZ, 0xc0, !PT ;  /* 0xffff000007527812 */ /* 0x040fe200078ec0ff */
[----:B------:R-:W-:Y:S01]  /*2e90*/  IMAD.U32 R80, R7, 0x10000, RZ ;  /* 0x0001000007507824 */ /* 0x000fe200078e00ff */
[----:B------:R-:W-:Y:S01]  /*2ea0*/  F2FP.RELU.BF16.F32.PACK_AB R5, R6, R5 ;  /* 0x000000050605723e */ /* 0x000fe200000018ff */
[----:B------:R-:W-:Y:S01]  /*2eb0*/  IMAD.U32 R11, RZ, RZ, UR48 ;  /* 0x00000030ff0b7e24 */ /* 0x000fe2000f8e00ff */
[----:B------:R-:W-:Y:S01]  /*2ec0*/  F2FP.RELU.BF16.F32.PACK_AB R4, R25, R4 ;  /* 0x000000041904723e */ /* 0x000fe200000018ff */
[----:B---3--:R-:W-:Y:S01]  /*2ed0*/  FMUL R61, R59, R64 ;  /* 0x000000403b3d7220 */ /* 0x008fe20000400000 */
[----:B------:R-:W-:Y:S01]  /*2ee0*/  F2FP.RELU.BF16.F32.PACK_AB R6, R29, R28 ;  /* 0x0000001c1d06723e */ /* 0x000fe200000018ff */
[C---:B------:R-:W-:Y:S01]  /*2ef0*/  FMUL R66, R59.reuse, R66 ;  /* 0x000000423b427220 */ /* 0x040fe20000400000 */
[C---:B------:R-:W-:Y:S01]  /*2f00*/  FMUL R25, R59.reuse, R72 ;  /* 0x000000483b197220 */ /* 0x040fe20000400000 */
[C---:B------:R-:W-:Y:S01]  /*2f10*/  FMUL R74, R59.reuse, R74 ;  /* 0x0000004a3b4a7220 */ /* 0x040fe20000400000 */
[C---:B------:R-:W-:Y:S01]  /*2f20*/  FMUL R29, R59.reuse, R80 ;  /* 0x000000503b1d7220 */ /* 0x040fe20000400000 */
[C---:B------:R-:W-:Y:S01]  /*2f30*/  FMUL R82, R59.reuse, R82 ;  /* 0x000000523b527220 */ /* 0x040fe20000400000 */
[C---:B------:R-:W-:Y:S01]  /*2f40*/  FMUL R63, R59.reuse, R68 ;  /* 0x000000443b3f7220 */ /* 0x040fe20000400000 */
[----:B------:R-:W-:Y:S01]  /*2f50*/  FMUL R70, R59, R70 ;  /* 0x000000463b467220 */ /* 0x000fe20000400000 */
[----:B------:R-:W-:-:S02]  /*2f60*/  IMAD.MOV.U32 R13, RZ, RZ, 0x20 ;  /* 0x00000020ff0d7424 */ /* 0x000fc400078e00ff */
[C---:B------:R-:W-:Y:S01]  /*2f70*/  FMUL R27, R59.reuse, R76 ;  /* 0x0000004c3b1b7220 */ /* 0x040fe20000400000 */
[----:B------:R-:W-:Y:S01]  /*2f80*/  FMUL R78, R59, R78 ;  /* 0x0000004e3b4e7220 */ /* 0x000fe20000400000 */
[----:B------:R-:W-:Y:S01]  /*2f90*/  IMAD R24, R11, 0x1000, R86 ;  /* 0x000010000b187824 */ /* 0x000fe200078e0256 */
[----:B------:R-:W-:Y:S01]  /*2fa0*/  LOP3.LUT P3, RZ, R18, 0x4, RZ, 0xc0, !PT ;  /* 0x0000000412ff7812 */ /* 0x000fe2000786c0ff */
[C---:B------:R-:W-:Y:S01]  /*2fb0*/  FFMA R7, R60.reuse, R30, R61 ;  /* 0x0000001e3c077223 */ /* 0x040fe2000000003d */
        /* <DEDUP_REMOVED lines=8> */
[----:B------:R-:W-:Y:S01]  /*3040*/  FFMA R37, R60, R37, R78 ;  /* 0x000000253c257223 */ /* 0x000fe2000000004e */
[----:B------:R-:W-:Y:S01]  /*3050*/  SEL R13, R13, 0xffffffe0, !P3 ;  /* 0xffffffe00d0d7807 */ /* 0x000fe20005800000 */
[----:B------:R-:W-:Y:S05]  /*3060*/  WARPSYNC.ALL ;  /* 0x0000000000007948 */ /* 0x000fea0003800000 */
[----:B------:R-:W-:Y:S01]  /*3070*/  LEA R24, R24, UR52, 0x1 ;  /* 0x0000003418187c11 */ /* 0x000fe2000f8e08ff */
[----:B------:R-:W-:Y:S01]  /*3080*/  BSSY B0, `(.L_x_56) ;  /* 0x0000017000007945 */ /* 0x000fe20003800000 */
[----:B------:R-:W-:-:S02]  /*3090*/  F2FP.RELU.BF16.F32.PACK_AB R7, R8, R7 ;  /* 0x000000070807723e */ /* 0x000fc400000018ff */
[----:B------:R-:W-:Y:S02]  /*30a0*/  F2FP.RELU.BF16.F32.PACK_AB R9, R10, R9 ;  /* 0x000000090a09723e */ /* 0x000fe400000018ff */
[----:B------:R-:W-:Y:S01]  /*30b0*/  F2FP.RELU.BF16.F32.PACK_AB R11, R12, R11 ;  /* 0x0000000b0c0b723e */ /* 0x000fe200000018ff */
[----:B------:R1:W-:Y:S01]  /*30c0*/  STSM.16.M88.4 [R24+0x200], R4 ;  /* 0x0002000418007844 */ /* 0x0003e20000000200 */
[----:B------:R-:W-:Y:S02]  /*30d0*/  F2FP.RELU.BF16.F32.PACK_AB R8, R33, R32 ;  /* 0x000000202108723e */ /* 0x000fe400000018ff */
[----:B------:R-:W-:Y:S02]  /*30e0*/  F2FP.RELU.BF16.F32.PACK_AB R10, R37, R36 ;  /* 0x00000024250a723e */ /* 0x000fe400000018ff */
[----:B------:R-:W-:-:S05]  /*30f0*/  IADD3 R12, R13, 0x200, R24 ;  /* 0x000002000d0c7810 */ /* 0x000fca0007ffe018 */
[----:B------:R1:W-:Y:S01]  /*3100*/  STSM.16.M88.4 [R12], R8 ;  /* 0x000000080c007844 */ /* 0x0003e20000000200 */
[----:B------:R-:W-:Y:S01]  /*3110*/  @!PT LDS RZ, [RZ] ;  /* 0x00000000fffff984 */ /* 0x000fe20000000800 */
[----:B------:R-:W-:Y:S01]  /*3120*/  @!PT LDS RZ, [RZ] ;  /* 0x00000000fffff984 */ /* 0x000fe20000000800 */
[----:B------:R-:W-:Y:S01]  /*3130*/  @!PT LDS RZ, [RZ] ;  /* 0x00000000fffff984 */ /* 0x000fe20000000800 */
[----:B------:R-:W-:Y:S01]  /*3140*/  @!PT LDS RZ, [RZ] ;  /* 0x00000000fffff984 */ /* 0x000fe20000000800 */
[----:B------:R2:W-:Y:S06]  /*3150*/  MEMBAR.ALL.CTA ;  /* 0x0000000000007992 */ /* 0x0005ec0000008000 */
[----:B--2---:R-:W2:Y:S02]  /*3160*/  FENCE.VIEW.ASYNC.S ;  /* 0x00000000000073c6 */ /* 0x004ea40000000000 */
[----:B--2---:R-:W-:Y:S06]  /*3170*/  BAR.SYNC.DEFER_BLOCKING 0x1, 0x100 ;  /* 0x0044000000007b1d */ /* 0x004fec0000010000 */
[----:B------:R-:W-:Y:S05]  /*3180*/  @P2 BRA `(.L_x_57) ;  /* 0x0000000000182947 */ /* 0x000fea0003800000 */
[----:B------:R-:W-:Y:S02]  /*3190*/  ULEA UR44, UR48, UR52, 0xd ;  /* 0x00000034302c7291 */ /* 0x000fe4000f8e683f */
[----:B------:R-:W-:Y:S02]  /*31a0*/  UIADD3 UR4, UP0, UR56, 0x4f0, URZ ;  /* 0x000004f038047890 */ /* 0x000fe4000ff1e03f */
[----:B------:R-:W-:Y:S02]  /*31b0*/  UIADD3 UR44, UR44, 0x200, URZ ;  /* 0x000002002c2c7890 */ /* 0x000fe4000fffe03f */
[----:B------:R-:W-:-:S09]  /*31c0*/  UIADD3.X UR5, URZ, UR57, URZ, UP0, !UPT ;  /* 0x000000393f057290 */ /* 0x000fd200087fe43f */
[----:B------:R2:W-:Y:S02]  /*31d0*/  UTMASTG.3D [UR44], [UR4] ;  /* 0x0000002c040073b5 */ /* 0x0005e40008010000 */
[----:B--2---:R0:W-:Y:S02]  /*31e0*/  UTMACMDFLUSH ;  /* 0x00000000000079b7 */ /* 0x0041e40000000000 */
.L_x_57:
[----:B------:R-:W-:Y:S05]  /*31f0*/  BSYNC B0 ;  /* 0x0000000000007941 */ /* 0x000fea0003800000 */
.L_x_56:
[----:B------:R-:W-:Y:S01]  /*3200*/  UIADD3 UR4, UR48, 0x1, URZ ;  /* 0x0000000130047890 */ /* 0x000fe2000fffe03f */
[----:B------:R-:W-:Y:S01]  /*3210*/  BSSY B0, `(.L_x_58) ;  /* 0x0000008000007945 */ /* 0x000fe20003800000 */
[----:B------:R-:W-:Y:S02]  /*3220*/  UIADD3 UR8, UR50, UR43, URZ ;  /* 0x0000002b32087290 */ /* 0x000fe4000fffe03f */
[----:B------:R-:W-:-:S04]  /*3230*/  UISETP.NE.AND UP0, UPT, UR4, 0x3, UPT ;  /* 0x000000030400788c */ /* 0x000fc8000bf05270 */
[----:B------:R-:W-:Y:S02]  /*3240*/  USEL UR9, URZ, 0x1, UP0 ;  /* 0x000000013f097887 */ /* 0x000fe40008000000 */
[----:B------:R-:W-:Y:S02]  /*3250*/  USEL UR10, UR4, URZ, UP0 ;  /* 0x0000003f040a7287 */ /* 0x000fe40008000000 */
[----:B------:R-:W-:Y:S01]  /*3260*/  ULOP3.LUT UR9, UR49, UR9, URZ, 0x3c, !UPT ;  /* 0x0000000931097292 */ /* 0x000fe2000f8e3c3f */
[----:B------:R-:W-:Y:S11]  /*3270*/  @P2 BRA `(.L_x_59) ;  /* 0x0000000000042947 */ /* 0x000ff60003800000 */
[----:B------:R-:W-:-:S04]  /*3280*/  DEPBAR.LE SB0, 0x1 ;  /* 0x000080400000791a */ /* 0x000fc80000000000 */
.L_x_59:
[----:B------:R-:W-:Y:S05]  /*3290*/  BSYNC B0 ;  /* 0x0000000000007941 */ /* 0x000fea0003800000 */
.L_x_58:
[----:B------:R-:W-:Y:S01]  /*32a0*/  BAR.SYNC.DEFER_BLOCKING 0x1, 0x100 ;  /* 0x0044000000007b1d */ /* 0x000fe20000010000 */
[----:B------:R-:W-:-:S13]  /*32b0*/  ISETP.NE.AND P3, PT, RZ, UR39, PT ;  /* 0x00000027ff007c0c */ /* 0x000fda000bf65270 */
[----:B------:R-:W-:Y:S05]  /*32c0*/  @!P3 BRA `(.L_x_60) ;  /* 0x000000000034b947 */ /* 0x000fea0003800000 */
[----:B------:R-:W-:Y:S04]  /*32d0*/  BSSY B0, `(.L_x_61) ;  /* 0x0000009000007945 */ /* 0x000fe80003800000 */
[----:B------:R-:W-:Y:S05]  /*32e0*/  @P0 BRA `(.L_x_62) ;  /* 0x00000000001c0947 */ /* 0x000fea0003800000 */
[----:B------:R-:W-:-:S13]  /*32f0*/  ISETP.NE.AND P3, PT, R67, 0x3, PT ;  /* 0x000000034300780c */ /* 0x000fda0003f65270 */
[----:B------:R-:W-:Y:S05]  /*3300*/  @!P3 BRA `(.L_x_63) ;  /* 0x000000000004b947 */ /* 0x000fea0003800000 */
[----:B------:R-:W-:Y:S01]  /*3310*/  BPT.TRAP 0x1 ;  /* 0x000000040000795c */ /* 0x000fe20000300000 */
.L_x_63:
[----:B------:R-:W-:-:S04]  /*3320*/  ULEA UR4, UR38, UR52, 0x3 ;  /* 0x0000003426047291 */ /* 0x000fc8000f8e183f */
[----:B------:R-:W-:-:S04]  /*3330*/  UIADD3 UR4, UR4, 0x98, URZ ;  /* 0x0000009804047890 */ /* 0x000fc8000fffe03f */
[----:B------:R-:W-:-:S09]  /*3340*/  UPRMT UR4, UR51, 0x654, UR4 ;  /* 0x0000065433047896 */ /* 0x000fd20008000004 */
[----:B------:R-:W-:Y:S03]  /*3350*/  SYNCS.ARRIVE.TRANS64.RED.A1T0 RZ, [UR4], RZ ;  /* 0x000000ffffff79a7 */ /* 0x000fe60008100404 */
.L_x_62:
[----:B------:R-:W-:Y:S05]  /*3360*/  BSYNC B0 ;  /* 0x0000000000007941 */ /* 0x000fea0003800000 */
.L_x_61:
[----:B------:R-:W-:-:S04]  /*3370*/  UIADD3 UR38, UR38, 0x1, URZ ;  /* 0x0000000126267890 */ /* 0x000fc8000fffe03f */
[----:B------:R-:W-:-:S04]  /*3380*/  UISETP.NE.AND UP0, UPT, UR38, 0x3, UPT ;  /* 0x000000032600788c */ /* 0x000fc8000bf05270 */
[----:B------:R-:W-:-:S12]  /*3390*/  USEL UR38, UR38, URZ, UP0 ;  /* 0x0000003f26267287 */ /* 0x000fd80008000000 */
.L_x_60:
[----:B------:R-:W-:Y:S01]  /*33a0*/  USHF.R.U32.HI UR4, URZ, 0x3, UR8 ;  /* 0x000000033f047899 */ /* 0x000fe20008011608 */
[----:B------:R-:W-:Y:S01]  /*33b0*/  BSSY B0, `(.L_x_64) ;  /* 0x000003a000007945 */ /* 0x000fe20003800000 */
[----:B------:R-:W-:Y:S02]  /*33c0*/  UISETP.GT.U32.AND UP0, UPT, UR8, 0x7, UPT ;  /* 0x000000070800788c */ /* 0x000fe4000bf04070 */
[----:B------:R-:W-:Y:S02]  /*33d0*/  ULOP3.LUT UR4, UR4, 0x1, URZ, 0xc0, !UPT ;  /* 0x0000000104047892 */ /* 0x000fe4000f8ec03f */
[----:B------:R-:W-:Y:S02]  /*33e0*/  UISETP.LT.U32.AND UP1, UPT, UR50, 0x8, UP0 ;  /* 0x000000083200788c */ /* 0x000fe40008721070 */
[----:B------:R-:W-:Y:S02]  /*33f0*/  UISETP.NE.U32.AND UP2, UPT, UR4, 0x1, UPT ;  /* 0x000000010400788c */ /* 0x000fe4000bf45070 */
[----:B------:R-:W-:-:S02]  /*3400*/  USEL UR5, URZ, 0x1, !UP1 ;  /* 0x000000013f057887 */ /* 0x000fc4000c800000 */
[----:B------:R-:W-:-:S04]  /*3410*/  UISETP.GT.U32.AND UP0, UPT, UR50, 0x7, !UP2 ;  /* 0x000000073200788c */ /* 0x000fc8000d704070 */
[----:B------:R-:W-:-:S04]  /*3420*/  USEL UR4, URZ, 0x1, !UP0 ;  /* 0x000000013f047887 */ /* 0x000fc8000c000000 */
[----:B------:R-:W-:Y:S01]  /*3430*/  ULOP3.LUT UR40, UR4, UR40, UR5, 0x96, !UPT ;  /* 0x0000002804287292 */ /* 0x000fe2000f8e9605 */
[----:B------:R-:W-:Y:S11]  /*3440*/  @P0 BRA `(.L_x_65) ;  /* 0x0000000000c00947 */ /* 0x000ff60003800000 */
[----:B------:R-:W-:-:S13]  /*3450*/  ISETP.NE.AND P3, PT, R67, 0x3, PT ;  /* 0x000000034300780c */ /* 0x000fda0003f65270 */
[----:B------:R-:W-:Y:S05]  /*3460*/  @!P3 BRA `(.L_x_66) ;  /* 0x000000000004b947 */ /* 0x000fea0003800000 */
[----:B------:R-:W-:Y:S01]  /*3470*/  BPT.TRAP 0x1 ;  /* 0x000000040000795c */ /* 0x000fe20000300000 */
.L_x_66:
[----:B------:R-:W-:Y:S01]  /*3480*/  SHF.L.U32 R0, R0, 0x1f, RZ ;  /* 0x0000001f00007819 */ /* 0x000fe200000006ff */
[----:B------:R-:W-:Y:S01]  /*3490*/  BSSY B1, `(.L_x_67) ;  /* 0x0000004000017945 */ /* 0x000fe20003800000 */
[----:B-1----:R-:W-:-:S04]  /*34a0*/  LEA R5, R3, UR52, 0x3 ;  /* 0x0000003403057c11 */ /* 0x002fc8000f8e18ff */
[----:B------:R-:W1:Y:S02]  /*34b0*/  SYNCS.PHASECHK.TRANS64.TRYWAIT P3, [R5+URZ+0x80], R0 ;  /* 0x00008000050075a7 */ /* 0x000e64000806017f */
[----:B-1----:R-:W-:Y:S05]  /*34c0*/  @!P3 BRA `(.L_x_68) ;  /* 0x000000380064b947 */ /* 0x002fea0003800000 */
.L_x_141:
[----:B------:R-:W-:Y:S05]  /*34d0*/  BSYNC B1 ;  /* 0x0000000000017941 */ /* 0x000fea0003800000 */
.L_x_67:
[----:B------:R-:W-:Y:S05]  /*34e0*/  @P4 BRA `(.L_x_65) ;  /* 0x0000000000984947 */ /* 0x000fea0003800000 */
[----:B------:R-:W-:Y:S01]  /*34f0*/  IMAD R3, R3, 0x1000, R86 ;  /* 0x0000100003037824 */ /* 0x000fe200078e0256 */
[----:B------:R-:W-:Y:S05]  /*3500*/  WARPSYNC.ALL ;  /* 0x0000000000007948 */ /* 0x000fea0003800000 */
[----:B-1----:R-:W-:-:S05]  /*3510*/  LEA R0, R3, UR52, 0x1 ;  /* 0x0000003403007c11 */ /* 0x002fca000f8e08ff */
[----:B------:R-:W-:Y:S01]  /*3520*/  IMAD.IADD R29, R13, 0x1, R0 ;  /* 0x000000010d1d7824 */ /* 0x000fe200078e0200 */
[----:B------:R-:W1:Y:S05]  /*3530*/  LDSM.16.M88.4 R4, [R0+0x200] ;  /* 0x000200000004783b */ /* 0x000e6a0000000200 */
[----:B------:R-:W2:Y:S01]  /*3540*/  LDSM.16.M88.4 R28, [R29+0x200] ;  /* 0x000200001d1c783b */ /* 0x000ea20000000200 */
[C---:B-1----:R-:W-:Y:S01]  /*3550*/  IMAD.U32 R8, R4.reuse, 0x10000, RZ ;  /* 0x0001000004087824 */ /* 0x042fe200078e00ff */
[----:B------:R-:W-:Y:S01]  /*3560*/  LOP3.LUT R4, R4, 0xffff0000, RZ, 0xc0, !PT ;  /* 0xffff000004047812 */ /* 0x000fe200078ec0ff */
[C---:B------:R-:W-:Y:S01]  /*3570*/  IMAD.U32 R12, R6.reuse, 0x10000, RZ ;  /* 0x00010000060c7824 */ /* 0x040fe200078e00ff */
[C---:B------:R-:W-:Y:S01]  /*3580*/  LOP3.LUT R20, R5.reuse, 0xffff0000, RZ, 0xc0, !PT ;  /* 0xffff000005147812 */ /* 0x040fe200078ec0ff */
[----:B------:R-:W-:Y:S01]  /*3590*/  IMAD.U32 R10, R5, 0x10000, RZ ;  /* 0x00010000050a7824 */ /* 0x000fe200078e00ff */
[----:B------:R-:W-:Y:S01]  /*35a0*/  LOP3.LUT R6, R6, 0xffff0000, RZ, 0xc0, !PT ;  /* 0xffff000006067812 */ /* 0x000fe200078ec0ff */
[----:B--2---:R-:W-:Y:S01]  /*35b0*/  IMAD.U32 R0, R28, 0x10000, RZ ;  /* 0x000100001c007824 */ /* 0x004fe200078e00ff */
[C---:B------:R-:W-:Y:S01]  /*35c0*/  LOP3.LUT R66, R7.reuse, 0xffff0000, RZ, 0xc0, !PT ;  /* 0xffff000007427812 */ /* 0x040fe200078ec0ff */
[----:B------:R-:W-:Y:S01]  /*35d0*/  IMAD.U32 R32, R30, 0x10000, RZ ;  /* 0x000100001e207824 */ /* 0x000fe200078e00ff */
[----:B------:R-:W-:Y:S01]  /*35e0*/  LOP3.LUT R28, R28, 0xffff0000, RZ, 0xc0, !PT ;  /* 0xffff00001c1c7812 */ /* 0x000fe200078ec0ff */
[----:B------:R-:W-:Y:S01]  /*35f0*/  IMAD.U32 R24, R7, 0x10000, RZ ;  /* 0x0001000007187824 */ /* 0x000fe200078e00ff */
[C---:B------:R-:W-:Y:S01]  /*3600*/  LOP3.LUT R74, R29.reuse, 0xffff0000, RZ, 0xc0, !PT ;  /* 0xffff00001d4a7812 */ /* 0x040fe200078ec0ff */
[----:B------:R-:W-:Y:S01]  /*3610*/  IMAD.U32 R26, R29, 0x10000, RZ ;  /* 0x000100001d1a7824 */ /* 0x000fe200078e00ff */
[----:B------:R-:W-:Y:S01]  /*3620*/  LOP3.LUT R30, R30, 0xffff0000, RZ, 0xc0, !PT ;  /* 0xffff00001e1e7812 */ /* 0x000fe200078ec0ff */
[C---:B------:R-:W-:Y:S01]  /*3630*/  IMAD.U32 R34, R31.reuse, 0x10000, RZ ;  /* 0x000100001f227824 */ /* 0x040fe200078e00ff */
[----:B------:R-:W-:Y:S01]  /*3640*/  LOP3.LUT R82, R31, 0xffff0000, RZ, 0xc0, !PT ;  /* 0xffff00001f527812 */ /* 0x000fe200078ec0ff */
[C---:B------:R-:W-:Y:S01]  /*3650*/  FMUL R15, R59.reuse, R8 ;  /* 0x000000083b0f7220 */ /* 0x040fe20000400000 */
        /* <DEDUP_REMOVED lines=14> */
[----:B------:R-:W-:-:S07]  /*3740*/  FMUL R82, R59, R82 ;  /* 0x000000523b527220 */ /* 0x000fce0000400000 */
.L_x_65:
[----:B------:R-:W-:Y:S05]  /*3750*/  BSYNC B0 ;  /* 0x0000000000007941 */ /* 0x000fea0003800000 */
.L_x_64:
[----:B------:R-:W-:Y:S02]  /*3760*/  IMAD.U32 R3, RZ, RZ, UR10 ;  /* 0x0000000aff037e24 */ /* 0x000fe4000f8e00ff */
[C---:B------:R-:W-:Y:S01]  /*3770*/  FFMA R15, R60.reuse, R40, R15 ;  /* 0x000000283c0f7223 */ /* 0x040fe2000000000f */
[C---:B------:R-:W-:Y:S01]  /*3780*/  FFMA R84, R60.reuse, R41, R84 ;  /* 0x000000293c547223 */ /* 0x040fe20000000054 */
[C---:B------:R-:W-:Y:S01]  /*3790*/  FFMA R21, R60.reuse, R42, R21 ;  /* 0x0000002a3c157223 */ /* 0x040fe20000000015 */
[----:B-1----:R-:W-:Y:S02]  /*37a0*/  IMAD R0, R3, 0x1000, R86 ;  /* 0x0000100003007824 */ /* 0x002fe400078e0256 */
        /* <DEDUP_REMOVED lines=13> */
[----:B------:R-:W-:Y:S01]  /*3880*/  LEA R0, R0, UR52, 0x1 ;  /* 0x0000003400007c11 */ /* 0x000fe2000f8e08ff */
[----:B------:R-:W-:Y:S05]  /*3890*/  WARPSYNC.ALL ;  /* 0x0000000000007948 */ /* 0x000fea0003800000 */
[----:B------:R-:W-:Y:S01]  /*38a0*/  F2FP.RELU.BF16.F32.PACK_AB R84, R84, R15 ;  /* 0x0000000f5454723e */ /* 0x000fe200000018ff */
[----:B------:R-:W-:Y:S01]  /*38b0*/  BSSY B0, `(.L_x_69) ;  /* 0x000001d000007945 */ /* 0x000fe20003800000 */
[----:B------:R-:W-:-:S02]  /*38c0*/  F2FP.RELU.BF16.F32.PACK_AB R85, R20, R21 ;  /* 0x000000151455723e */ /* 0x000fc400000018ff */
[----:B------:R-:W-:Y:S02]  /*38d0*/  F2FP.RELU.BF16.F32.PACK_AB R86, R14, R23 ;  /* 0x000000170e56723e */ /* 0x000fe400000018ff */
[----:B------:R-:W-:Y:S02]  /*38e0*/  F2FP.RELU.BF16.F32.PACK_AB R87, R47, R46 ;  /* 0x0000002e2f57723e */ /* 0x000fe400000018ff */
[----:B------:R-:W-:Y:S02]  /*38f0*/  F2FP.RELU.BF16.F32.PACK_AB R26, R78, R27 ;  /* 0x0000001b4e1a723e */ /* 0x000fe400000018ff */
[----:B------:R-:W-:Y:S01]  /*3900*/  F2FP.RELU.BF16.F32.PACK_AB R24, R49, R48 ;  /* 0x000000303118723e */ /* 0x000fe200000018ff */
[----:B------:R1:W-:Y:S01]  /*3910*/  STSM.16.M88.4 [R0+0x200], R84 ;  /* 0x0002005400007844 */ /* 0x0003e20000000200 */
[----:B------:R-:W-:Y:S02]  /*3920*/  F2FP.RELU.BF16.F32.PACK_AB R25, R74, R25 ;  /* 0x000000194a19723e */ /* 0x000fe400000018ff */
[----:B------:R-:W-:-:S02]  /*3930*/  F2FP.RELU.BF16.F32.PACK_AB R27, R82, R29 ;  /* 0x0000001d521b723e */ /* 0x000fc400000018ff */
        /* <DEDUP_REMOVED lines=13> */
[----:B------:R-:W-:Y:S02]  /*3a10*/  UIADD3 UR4, UR4, 0x200, URZ ;  /* 0x0000020004047890 */ /* 0x000fe4000fffe03f */
[----:B------:R-:W-:Y:S01]  /*3a20*/  UIADD3.X UR13, URZ, UR57, URZ, UP0, !UPT ;  /* 0x000000393f0d7290 */ /* 0x000fe200087fe43f */
[----:B------:R-:W-:Y:S01]  /*3a30*/  UMOV UR6, UR46 ;  /* 0x0000002e00067c82 */ /* 0x000fe20008000000 */
[----:B------:R-:W-:-:S07]  /*3a40*/  UMOV UR7, UR47 ;  /* 0x0000002f00077c82 */ /* 0x000fce0008000000 */
[----:B------:R2:W-:Y:S01]  /*3a50*/  UTMASTG.3D [UR4], [UR12] ;  /* 0x000000040c0073b5 */ /* 0x0005e20008010000 */
[----:B------:R0:W-:Y:S01]  /*3a60*/  UTMACMDFLUSH ;  /* 0x00000000000079b7 */ /* 0x0001e20000000000 */
[----:B--2---:R-:W-:-:S04]  /*3a70*/  DEPBAR.LE SB0, 0x1 ;  /* 0x000080400000791a */ /* 0x004fc80000000000 */
.L_x_70:
[----:B------:R-:W-:Y:S05]  /*3a80*/  BSYNC B0 ;  /* 0x0000000000007941 */ /* 0x000fea0003800000 */
.L_x_69:
[----:B------:R-:W-:Y:S06]  /*3a90*/  BAR.SYNC.DEFER_BLOCKING 0x1, 0x100 ;  /* 0x0044000000007b1d */ /* 0x000fec0000010000 */
[----:B------:R-:W-:Y:S04]  /*3aa0*/  BSSY B0, `(.L_x_71) ;  /* 0x0000009000007945 */ /* 0x000fe80003800000 */
[----:B------:R-:W-:Y:S05]  /*3ab0*/  @P0 BRA `(.L_x_72) ;  /* 0x00000000001c0947 */ /* 0x000fea0003800000 */
[----:B------:R-:W-:-:S13]  /*3ac0*/  ISETP.NE.AND P0, PT, R67, 0x3, PT ;  /* 0x000000034300780c */ /* 0x000fda0003f05270 */
[----:B------:R-:W-:Y:S05]  /*3ad0*/  @!P0 BRA `(.L_x_73) ;  /* 0x0000000000048947 */ /* 0x000fea0003800000 */
[----:B------:R-:W-:Y:S01]  /*3ae0*/  BPT.TRAP 0x1 ;  /* 0x000000040000795c */ /* 0x000fe20000300000 */
.L_x_73:
[----:B------:R-:W-:-:S04]  /*3af0*/  ULEA UR4, UR38, UR52, 0x3 ;  /* 0x0000003426047291 */ /* 0x000fc8000f8e183f */
[----:B------:R-:W-:-:S04]  /*3b00*/  UIADD3 UR4, UR4, 0x98, URZ ;  /* 0x0000009804047890 */ /* 0x000fc8000fffe03f */
[----:B------:R-:W-:-:S09]  /*3b10*/  UPRMT UR4, UR51, 0x654, UR4 ;  /* 0x0000065433047896 */ /* 0x000fd20008000004 */
[----:B------:R-:W-:Y:S03]  /*3b20*/  SYNCS.ARRIVE.TRANS64.RED.A1T0 RZ, [UR4], RZ ;  /* 0x000000ffffff79a7 */ /* 0x000fe60008100404 */
.L_x_72:
[----:B------:R-:W-:Y:S05]  /*3b30*/  BSYNC B0 ;  /* 0x0000000000007941 */ /* 0x000fea0003800000 */
.L_x_71:
[----:B------:R-:W-:Y:S01]  /*3b40*/  IADD3 R16, P0, R16, UR36, RZ ;  /* 0x0000002410107c10 */ /* 0x000fe2000ff1e0ff */
[----:B------:R-:W-:Y:S01]  /*3b50*/  ULDC.64 UR4, c[0x0][0x8f8] ;  /* 0x00023e0000047ab9 */ /* 0x000fe20000000a00 */
[----:B------:R-:W-:Y:S01]  /*3b60*/  UIADD3 UR38, UR38, 0x1, URZ ;  /* 0x0000000126267890 */ /* 0x000fe2000fffe03f */
[----:B-1----:R-:W-:Y:S01]  /*3b70*/  PRMT R0, RZ, 0x7610, R0 ;  /* 0x00007610ff007816 */ /* 0x002fe20000000000 */
[----:B------:R-:W-:Y:S01]  /*3b80*/  UMOV UR47, 0xffffffff ;  /* 0xffffffff002f7882 */ /* 0x000fe20000000000 */
[----:B------:R-:W-:Y:S01]  /*3b90*/  IADD3.X R17, R17, UR42, RZ, P0, !PT ;  /* 0x0000002a11117c10 */ /* 0x000fe200087fe4ff */
[----:B------:R-:W-:Y:S01]  /*3ba0*/  UISETP.NE.AND UP0, UPT, UR38, 0x3, UPT ;  /* 0x000000032600788c */ /* 0x000fe2000bf05270 */
[----:B------:R-:W-:Y:S01]  /*3bb0*/  ISETP.GE.U32.AND P0, PT, R16, UR4, PT ;  /* 0x0000000410007c0c */ /* 0x000fe2000bf06070 */
[----:B------:R-:W-:Y:S02]  /*3bc0*/  IMAD.MOV.U32 R23, RZ, RZ, -0x1 ;  /* 0xffffffffff177424 */ /* 0x000fe400078e00ff */
[----:B------:R-:W-:Y:S01]  /*3bd0*/  USEL UR38, UR38, URZ, UP0 ;  /* 0x0000003f26267287 */ /* 0x000fe20008000000 */
[----:B------:R-:W-:Y:S01]  /*3be0*/  ISETP.GE.U32.AND.EX P0, PT, R17, UR5, PT, P0 ;  /* 0x0000000511007c0c */ /* 0x000fe2000bf06100 */
[----:B------:R-:W-:-:S12]  /*3bf0*/  IMAD.MOV.U32 R62, RZ, RZ, -0x1 ;  /* 0xffffffffff3e7424 */ /* 0x000fd800078e00ff */
[----:B------:R-:W-:Y:S05]  /*3c00*/  @P0 BRA `(.L_x_74) ;  /* 0x0000000400680947 */ /* 0x000fea0003800000 */
[----:B------:R-:W1:Y:S01]  /*3c10*/  S2R R12, SR_CTAID.X ;  /* 0x00000000000c7919 */ /* 0x000e620000002500 */
[----:B------:R-:W2:Y:S01]  /*3c20*/  LDC.64 R10, c[0x0][0x8d0] ;  /* 0x00023400ff0a7b82 */ /* 0x000ea20000000a00 */
[----:B------:R-:W-:Y:S01]  /*3c30*/  ULDC UR4, c[0x0][0x150] ;  /* 0x0000540000047ab9 */ /* 0x000fe20000000800 */
[----:B------:R-:W-:Y:S01]  /*3c40*/  IMAD.MOV.U32 R8, RZ, RZ, R16 ;  /* 0x000000ffff087224 */ /* 0x000fe200078e0010 */
[----:B------:R-:W3:Y:S01]  /*3c50*/  S2R R24, SR_CTAID.Y ;  /* 0x0000000000187919 */ /* 0x000ee20000002600 */
[----:B------:R-:W-:-:S04]  /*3c60*/  IMAD.MOV.U32 R9, RZ, RZ, R17 ;  /* 0x000000ffff097224 */ /* 0x000fc800078e0011 */
[----:B------:R-:W4:Y:S08]  /*3c70*/  LDC R25, c[0x0][0x144] ;  /* 0x00005100ff197b82 */ /* 0x000f300000000800 */
[----:B------:R-:W3:Y:S08]  /*3c80*/  LDC R0, c[0x0][0x8d8] ;  /* 0x00023600ff007b82 */ /* 0x000ef00000000800 */
[----:B------:R-:W3:Y:S01]  /*3c90*/  LDC.64 R14, c[0x0][0x8c8] ;  /* 0x00023200ff0e7b82 */ /* 0x000ee20000000a00 */
[----:B--2---:R-:W-:-:S04]  /*3ca0*/  ISETP.NE.U32.AND P0, PT, R10, RZ, PT ;  /* 0x000000ff0a00720c */ /* 0x004fc80003f05070 */
[----:B------:R-:W-:Y:S02]  /*3cb0*/  ISETP.NE.AND.EX P0, PT, R11, RZ, PT, P0 ;  /* 0x000000ff0b00720c */ /* 0x000fe40003f05300 */
[----:B-1----:R-:W-:-:S05]  /*3cc0*/  I2FP.F32.U32 R3, R12 ;  /* 0x0000000c00037245 */ /* 0x002fca0000201000 */
[----:B------:R-:W-:-:S04]  /*3cd0*/  FMUL R3, R3, UR4 ;  /* 0x0000000403037c20 */ /* 0x000fc80008400000 */
[----:B------:R1:W2:Y:S02]  /*3ce0*/  F2I.U32.TRUNC.NTZ R23, R3 ;  /* 0x0000000300177305 */ /* 0x0002a4000020f000 */
[----:B----4-:R-:W-:Y:S05]  /*3cf0*/  @!P0 BRA `(.L_x_75) ;  /* 0x0000000000288947 */ /* 0x010fea0003800000 */
[----:B-1----:R-:W1:Y:S02]  /*3d00*/  LDC R3, c[0x0][0x8dc] ;  /* 0x00023700ff037b82 */ /* 0x002e640000000800 */
[----:B-1----:R-:W-:-:S05]  /*3d10*/  IADD3 R3, P0, R16, R3, RZ ;  /* 0x0000000310037210 */ /* 0x002fca0007f1e0ff */
        /* <DEDUP_REMOVED lines=8> */
.L_x_75:
[----:B------:R-:W4:Y:S01]  /*3da0*/  LDC.64 R20, c[0x0][0x8e8] ;  /* 0x00023a00ff147b82 */ /* 0x000f220000000a00 */
[-C--:B---3--:R-:W-:Y:S01]  /*3db0*/  SHF.R.U64 R31, R8, R0.reuse, R9 ;  /* 0x00000000081f7219 */ /* 0x088fe20000001209 */
[----:B--2---:R-:W-:Y:S01]  /*3dc0*/  IMAD.MOV R23, RZ, RZ, -R23 ;  /* 0x000000ffff177224 */ /* 0x004fe200078e0a17 */
[----:B------:R-:W-:Y:S01]  /*3dd0*/  SHF.R.U32.HI R0, RZ, R0, R9 ;  /* 0x00000000ff007219 */ /* 0x000fe20000011609 */
[----:B------:R-:W-:Y:S01]  /*3de0*/  ULDC UR4, c[0x0][0x154] ;  /* 0x0000550000047ab9 */ /* 0x000fe20000000800 */
[----:B-1----:R-:W-:Y:S01]  /*3df0*/  IADD3 R3, P0, RZ, -R31, RZ ;  /* 0x8000001fff037210 */ /* 0x002fe20007f1e0ff */
[----:B------:R-:W-:Y:S02]  /*3e00*/  IMAD R26, R25, R23, R12 ;  /* 0x00000017191a7224 */ /* 0x000fe400078e020c */
[----:B------:R-:W1:Y:S01]  /*3e10*/  LDC R6, c[0x0][0x8c0] ;  /* 0x00023000ff067b82 */ /* 0x000e620000000800 */
[----:B------:R-:W-:Y:S02]  /*3e20*/  IMAD.MOV.U32 R7, RZ, RZ, 0x1 ;  /* 0x00000001ff077424 */ /* 0x000fe400078e00ff */
[----:B------:R-:W-:-:S04]  /*3e30*/  IMAD.X R5, RZ, RZ, ~R0, P0 ;  /* 0x000000ffff057224 */ /* 0x000fc800000e0e00 */
[-C--:B------:R-:W-:Y:S01]  /*3e40*/  IMAD R0, R5, R14.reuse, RZ ;  /* 0x0000000e05007224 */ /* 0x080fe200078e02ff */
[----:B------:R-:W2:Y:S01]  /*3e50*/  LDC R8, c[0x0][0x8b0] ;  /* 0x00022c00ff087b82 */ /* 0x000ea20000000800 */
[----:B------:R-:W-:-:S04]  /*3e60*/  IMAD.WIDE.U32 R4, R3, R14, R16 ;  /* 0x0000000e03047225 */ /* 0x000fc800078e0010 */
[----:B------:R-:W-:Y:S01]  /*3e70*/  IMAD R3, R3, R15, R0 ;  /* 0x0000000f03037224 */ /* 0x000fe200078e0200 */
[----:B------:R-:W-:Y:S02]  /*3e80*/  I2FP.F32.U32 R0, R24 ;  /* 0x0000001800007245 */ /* 0x000fe40000201000 */
[----:B------:R-:W3:Y:S01]  /*3e90*/  LDC R28, c[0x0][0x900] ;  /* 0x00024000ff1c7b82 */ /* 0x000ee20000000800 */
[----:B------:R-:W-:Y:S01]  /*3ea0*/  IMAD.IADD R3, R5, 0x1, R3 ;  /* 0x0000000105037824 */ /* 0x000fe200078e0203 */
[----:B----4-:R-:W-:Y:S01]  /*3eb0*/  ISETP.NE.U32.AND P0, PT, R20, RZ, PT ;  /* 0x000000ff1400720c */ /* 0x010fe20003f05070 */
[----:B------:R-:W-:Y:S01]  /*3ec0*/  FMUL R0, R0, UR4 ;  /* 0x0000000400007c20 */ /* 0x000fe20008400000 */
[----:B------:R-:W-:Y:S02]  /*3ed0*/  IMAD.MOV.U32 R5, RZ, RZ, -0x1 ;  /* 0xffffffffff057424 */ /* 0x000fe400078e00ff */
[----:B------:R-:W-:Y:S01]  /*3ee0*/  ISETP.NE.AND.EX P0, PT, R21, RZ, PT, P0 ;  /* 0x000000ff1500720c */ /* 0x000fe20003f05300 */
[----:B------:R4:W3:Y:S01]  /*3ef0*/  F2I.U32.TRUNC.NTZ R13, R0 ;  /* 0x00000000000d7305 */ /* 0x0008e2000020f000 */
[----:B------:R-:W4:Y:S01]  /*3f00*/  LDC R15, c[0x0][0x148] ;  /* 0x00005200ff0f7b82 */ /* 0x000f220000000800 */
[----:B-1----:R-:W-:-:S02]  /*3f10*/  SHF.R.U64 R12, R4, R6, R3 ;  /* 0x00000006040c7219 */ /* 0x002fc40000001203 */
[----:B------:R-:W-:-:S05]  /*3f20*/  SHF.R.U32.HI R3, RZ, R6, R3 ;  /* 0x00000006ff037219 */ /* 0x000fca0000011603 */
[----:B------:R-:W1:Y:S01]  /*3f30*/  LDC R25, c[0x0][0x8a8] ;  /* 0x00022a00ff197b82 */ /* 0x000e620000000800 */
[-CC-:B--2---:R-:W-:Y:S02]  /*3f40*/  SHF.R.U64 R10, R12, R8.reuse, R3.reuse ;  /* 0x000000080c0a7219 */ /* 0x184fe40000001203 */
[----:B------:R-:W-:-:S05]  /*3f50*/  SHF.R.U32.HI R3, RZ, R8, R3 ;  /* 0x00000008ff037219 */ /* 0x000fca0000011603 */
[----:B------:R-:W2:Y:S01]  /*3f60*/  LDC R27, c[0x0][0x8f0] ;  /* 0x00023c00ff1b7b82 */ /* 0x000ea20000000800 */
[-C--:B---3--:R-:W-:Y:S02]  /*3f70*/  SHF.L.U32 R4, R5, R28.reuse, RZ ;  /* 0x0000001c05047219 */ /* 0x088fe400000006ff */
[-CC-:B------:R-:W-:Y:S02]  /*3f80*/  SHF.R.U64 R14, R10, R28.reuse, R3.reuse ;  /* 0x0000001c0a0e7219 */ /* 0x180fe40000001203 */
[----:B------:R-:W-:Y:S02]  /*3f90*/  SHF.R.U32.HI R5, RZ, R28, R3 ;  /* 0x0000001cff057219 */ /* 0x000fe40000011603 */
[----:B------:R-:W-:Y:S01]  /*3fa0*/  LOP3.LUT R23, RZ, R4, RZ, 0x33, !PT ;  /* 0x00000004ff177212 */ /* 0x000fe200078e33ff */
[----:B------:R-:W3:Y:S01]  /*3fb0*/  LDC R29, c[0x0][0x8e0] ;  /* 0x00023800ff1d7b82 */ /* 0x000ee20000000800 */
[----:B------:R-:W-:Y:S01]  /*3fc0*/  SHF.L.U32 R28, R7, R28, RZ ;  /* 0x0000001c071c7219 */ /* 0x000fe200000006ff */
[----:B------:R-:W-:-:S06]  /*3fd0*/  IMAD.MOV.U32 R4, RZ, RZ, R14 ;  /* 0x000000ffff047224 */ /* 0x000fcc00078e000e */
        /* <DEDUP_REMOVED lines=12> */
.L_x_76:
[----:B------:R-:W-:Y:S01]  /*40a0*/  ISETP.NE.AND P0, PT, R2, 0x1, PT ;  /* 0x000000010200780c */ /* 0x000fe20003f05270 */
[----:B------:R-:W-:Y:S01]  /*40b0*/  IMAD.MOV R13, RZ, RZ, -R13 ;  /* 0x000000ffff0d7224 */ /* 0x000fe200078e0a0d */
[----:B--2-4-:R-:W-:Y:S01]  /*40c0*/  SHF.R.U64 R0, R4, R27, R5 ;  /* 0x0000001b04007219 */ /* 0x014fe20000001205 */
[----:B-1----:R-:W-:Y:S01]  /*40d0*/  VIADD R5, R25, 0xffffffff ;  /* 0xffffffff19057836 */ /* 0x002fe20000000000 */
[----:B------:R-:W-:Y:S02]  /*40e0*/  LOP3.LUT R23, R10, R23, RZ, 0xc0, !PT ;  /* 0x000000170a177212 */ /* 0x000fe400078ec0ff */
[----:B------:R-:W-:Y:S01]  /*40f0*/  R2UR UR47, R31 ;  /* 0x000000001f2f72ca */ /* 0x000fe200000e0000 */
[----:B------:R-:W-:Y:S01]  /*4100*/  IMAD.MOV R3, RZ, RZ, -R0 ;  /* 0x000000ffff037224 */ /* 0x000fe200078e0a00 */
[----:B------:R-:W-:Y:S01]  /*4110*/  LOP3.LUT R5, R12, R5, RZ, 0xc0, !PT ;  /* 0x000000050c057212 */ /* 0x000fe200078ec0ff */
[----:B------:R-:W-:Y:S02]  /*4120*/  IMAD R23, R28, R0, R23 ;  /* 0x000000001c177224 */ /* 0x000fe400078e0217 */
[----:B---3--:R-:W-:-:S02]  /*4130*/  IMAD R0, R3, R29, R14 ;  /* 0x0000001d03007224 */ /* 0x008fc400078e020e */
[----:B------:R-:W-:Y:S02]  /*4140*/  @P0 IMAD R26, R15, R13, R24 ;  /* 0x0000000d0f1a0224 */ /* 0x000fe400078e0218 */
[----:B------:R-:W-:Y:S02]  /*4150*/  IMAD R0, R0, R25, R5 ;  /* 0x0000001900007224 */ /* 0x000fe400078e0205 */
[----:B------:R-:W-:Y:S02]  /*4160*/  IMAD R23, R23, R30, R26 ;  /* 0x0000001e17177224 */ /* 0x000fe400078e021a */
[----:B------:R-:W-:-:S03]  /*4170*/  IMAD.MOV.U32 R3, RZ, RZ, 0x1 ;  /* 0x00000001ff037424 */ /* 0x000fc600078e00ff */
[----:B------:R-:W-:Y:S02]  /*4180*/  SEL R62, R0, R23, !P0 ;  /* 0x00000017003e7207 */ /* 0x000fe40004000000 */
[----:B------:R-:W-:Y:S02]  /*4190*/  SEL R23, R23, R0, !P0 ;  /* 0x0000000017177207 */ /* 0x000fe40004000000 */
[----:B------:R-:W-:-:S07]  /*41a0*/  PRMT R0, R3, 0x7610, R0 ;  /* 0x0000761003007816 */ /* 0x000fce0000000000 */
.L_x_74:
[----:B------:R-:W-:Y:S01]  /*41b0*/  UIADD3 UR48, UR10, 0x1, URZ ;  /* 0x000000010a307890 */ /* 0x000fe2000fffe03f */
[----:B------:R-:W-:Y:S01]  /*41c0*/  LOP3.LUT P0, RZ, R0, 0xff, RZ, 0xc0, !PT ;  /* 0x000000ff00ff7812 */ /* 0x000fe2000780c0ff */
[----:B------:R-:W-:Y:S02]  /*41d0*/  ULOP3.LUT UR43, UR8, 0x7, URZ, 0xc0, !UPT ;  /* 0x00000007082b7892 */ /* 0x000fe4000f8ec03f */
[----:B------:R-:W-:Y:S02]  /*41e0*/  UISETP.NE.AND UP0, UPT, UR48, 0x3, UPT ;  /* 0x000000033000788c */ /* 0x000fe4000bf05270 */
[----:B------:R-:W-:Y:S02]  /*41f0*/  UIADD3 UR39, UR39, 0x2, URZ ;  /* 0x0000000227277890 */ /* 0x000fe4000fffe03f */
[----:B------:R-:W-:Y:S02]  /*4200*/  USEL UR49, URZ, 0x1, UP0 ;  /* 0x000000013f317887 */ /* 0x000fe40008000000 */
[----:B------:R-:W-:-:S02]  /*4210*/  USEL UR48, UR48, URZ, UP0 ;  /* 0x0000003f30307287 */ /* 0x000fc40008000000 */
[----:B------:R-:W-:Y:S02]  /*4220*/  ULOP3.LUT UR49, UR9, UR49, URZ, 0x3c, !UPT ;  /* 0x0000003109317292 */ /* 0x000fe4000f8e3c3f */
[----:B------:R-:W-:Y:S10]  /*4230*/  @P0 BRA `(.L_x_77) ;  /* 0xffffffd400540947 */ /* 0x000ff4000383ffff */
[----:B------:R-:W-:-:S13]  /*4240*/  PLOP3.LUT P0, PT, PT, PT, PT, 0x8, 0x0 ;  /* 0x000000000000781c */ /* 0x000fda0003f0e170 */
.L_x_23:
[----:B------:R-:W-:Y:S05]  /*4250*/  @P0 BRA `(.L_x_15) ;  /* 0x0000002800b80947 */ /* 0x000fea0003800000 */
[----:B------:R-:W-:Y:S01]  /*4260*/  ULDC.64 UR6, c[0x0][0x588] ;  /* 0x0001620000067ab9 */ /* 0x000fe20000000a00 */
[----:B------:R-:W-:Y:S01]  /*4270*/  ISETP.NE.AND.EX P1, PT, R71, RZ, PT, P1 ;  /* 0x000000ff4700720c */ /* 0x000fe20003f25310 */
[----:B------:R-:W-:-:S04]  /*4280*/  DEPBAR.LE SB0, 0x0 ;  /* 0x000080000000791a */ /* 0x000fc80000000000 */
[----:B------:R-:W-:Y:S01]  /*4290*/  ISETP.NE.U32.AND P0, PT, RZ, UR6, PT ;  /* 0x00000006ff007c0c */ /* 0x000fe2000bf05070 */
[----:B------:R-:W-:Y:S03]  /*42a0*/  BSSY B0, `(.L_x_78) ;  /* 0x0000014000007945 */ /* 0x000fe60003800000 */
[----:B------:R-:W-:-:S13]  /*42b0*/  ISETP.NE.AND.EX P0, PT, RZ, UR7, PT, P0 ;  /* 0x00000007ff007c0c */ /* 0x000fda000bf05300 */
[----:B------:R-:W-:Y:S05]  /*42c0*/  @P0 BRA P1, `(.L_x_79) ;  /* 0x0000000000440947 */ /* 0x000fea0000800000 */
[----:B------:R-:W-:-:S04]  /*42d0*/  ISETP.NE.U32.AND P0, PT, R69, RZ, PT ;  /* 0x000000ff4500720c */ /* 0x000fc80003f05070 */
[----:B------:R-:W-:-:S13]  /*42e0*/  ISETP.NE.AND.EX P0, PT, R71, RZ, PT, P0 ;  /* 0x000000ff4700720c */ /* 0x000fda0003f05300 */
[----:B------:R-:W-:Y:S05]  /*42f0*/  @!P0 BRA `(.L_x_80) ;  /* 0x00000000002c8947 */ /* 0x000fea0003800000 */
[----:B------:R-:W-:-:S13]  /*4300*/  LOP3.LUT P0, RZ, R58, 0xff, RZ, 0xc0, !PT ;  /* 0x000000ff3aff7812 */ /* 0x000fda000780c0ff */
[----:B------:R-:W-:Y:S05]  /*4310*/  @!P0 BRA `(.L_x_81) ;  /* 0x0000000000108947 */ /* 0x000fea0003800000 */
[----:B-----5:R-:W-:-:S13]  /*4320*/  FSETP.NEU.AND P0, PT, R59, RZ, PT ;  /* 0x000000ff3b00720b */ /* 0x020fda0003f0d000 */
[----:B------:R-:W-:Y:S05]  /*4330*/  @!P0 BREAK B0 ;  /* 0x0000000000008942 */ /* 0x000fea0003800000 */
[----:B------:R-:W-:Y:S05]  /*4340*/  @P0 BRA `(.L_x_79) ;  /* 0x0000000000240947 */ /* 0x000fea0003800000 */
[----:B------:R-:W-:Y:S05]  /*4350*/  BRA `(.L_x_15) ;  /* 0x0000002800787947 */ /* 0x000fea0003800000 */
.L_x_81:
[----:B------:R-:W-:-:S04]  /*4360*/  ISETP.NE.U32.AND P0, PT, RZ, UR6, PT ;  /* 0x00000006ff007c0c */ /* 0x000fc8000bf05070 */
[----:B------:R-:W-:-:S13]  /*4370*/  ISETP.NE.AND.EX P0, PT, RZ, UR7, PT, P0 ;  /* 0x00000007ff007c0c */ /* 0x000fda000bf05300 */
[----:B------:R-:W-:Y:S05]  /*4380*/  @!P0 BREAK B0 ;  /* 0x0000000000008942 */ /* 0x000fea0003800000 */
[----:B------:R-:W-:Y:S05]  /*4390*/  @P0 BRA `(.L_x_79) ;  /* 0x0000000000100947 */ /* 0x000fea0003800000 */
[----:B------:R-:W-:Y:S05]  /*43a0*/  BRA `(.L_x_15) ;  /* 0x0000002800647947 */ /* 0x000fea0003800000 */
.L_x_80:
[----:B-----5:R-:W-:-:S13]  /*43b0*/  FSETP.NEU.AND P0, PT, R59, RZ, PT ;  /* 0x000000ff3b00720b */ /* 0x020fda0003f0d000 */
[----:B------:R-:W-:Y:S05]  /*43c0*/  @!P0 BREAK B0 ;  /* 0x0000000000008942 */ /* 0x000fea0003800000 */
[----:B------:R-:W-:Y:S05]  /*43d0*/  @!P0 BRA `(.L_x_15) ;  /* 0x0000002800588947 */ /* 0x000fea0003800000 */
.L_x_79:
[----:B-1----:R-:W-:Y:S05]  /*43e0*/  BSYNC B0 ;  /* 0x0000000000007941 */ /* 0x002fea0003800000 */
.L_x_78:
[----:B------:R-:W-:-:S04]  /*43f0*/  LOP3.LUT R19, R19, 0x1, RZ, 0xfc, !PT ;  /* 0x0000000113137812 */ /* 0x000fc800078efcff */
[----:B------:R-:W-:-:S13]  /*4400*/  ISETP.NE.AND P0, PT, R19, 0x3, PT ;  /* 0x000000031300780c */ /* 0x000fda0003f05270 */
[----:B------:R-:W-:Y:S05]  /*4410*/  @!P0 BRA `(.L_x_82) ;  /* 0x0000000000048947 */ /* 0x000fea0003800000 */
[----:B------:R-:W-:Y:S01]  /*4420*/  BPT.TRAP 0x1 ;  /* 0x000000040000795c */ /* 0x000fe20000300000 */
.L_x_82:
[----:B------:R-:W1:Y:S01]  /*4430*/  S2UR UR5, SR_CgaCtaId ;  /* 0x00000000000579c3 */ /* 0x000e620000008800 */
[----:B------:R-:W-:Y:S02]  /*4440*/  UMOV UR4, 0x400 ;  /* 0x0000040000047882 */ /* 0x000fe40000000000 */
[----:B-1----:R-:W-:-:S04]  /*4450*/  ULEA UR4, UR5, UR4, 0x18 ;  /* 0x0000000405047291 */ /* 0x002fc8000f8ec03f */
[----:B------:R-:W-:-:S04]  /*4460*/  ULEA UR4, UR38, UR4, 0x3 ;  /* 0x0000000426047291 */ /* 0x000fc8000f8e183f */
[----:B------:R-:W-:-:S04]  /*4470*/  UIADD3 UR4, UR4, 0x98, URZ ;  /* 0x0000009804047890 */ /* 0x000fc8000fffe03f */
[----:B------:R-:W-:-:S09]  /*4480*/  UPRMT UR4, UR5, 0x654, UR4 ;  /* 0x0000065405047896 */ /* 0x000fd20008000004 */
[----:B------:R-:W-:Y:S01]  /*4490*/  SYNCS.ARRIVE.TRANS64.RED.A1T0 RZ, [UR4], RZ ;  /* 0x000000ffffff79a7 */ /* 0x000fe20008100404 */
[----:B------:R-:W-:Y:S05]  /*44a0*/  BRA `(.L_x_15) ;  /* 0x0000002800247947 */ /* 0x000fea0003800000 */
.L_x_14:
[----:B------:R-:W-:Y:S01]  /*44b0*/  ULDC.64 UR4, c[0x0][0x8f8] ;  /* 0x00023e0000047ab9 */ /* 0x000fe20000000a00 */
[----:B------:R-:W-:Y:S01]  /*44c0*/  PRMT R8, RZ, 0x7610, R8 ;  /* 0x00007610ff087816 */ /* 0x000fe20000000008 */
[----:B------:R-:W-:Y:S01]  /*44d0*/  IMAD.MOV.U32 R21, RZ, RZ, -0x1 ;  /* 0xffffffffff157424 */ /* 0x000fe200078e00ff */
[----:B------:R-:W-:Y:S01]  /*44e0*/  ISETP.GE.U32.AND P1, PT, R16, UR4, PT ;  /* 0x0000000410007c0c */ /* 0x000fe2000bf26070 */
[----:B------:R-:W-:Y:S02]  /*44f0*/  IMAD.MOV.U32 R20, RZ, RZ, -0x1 ;  /* 0xffffffffff147424 */ /* 0x000fe400078e00ff */
[----:B------:R-:W-:Y:S01]  /*4500*/  IMAD.MOV.U32 R13, RZ, RZ, -0x1 ;  /* 0xffffffffff0d7424 */ /* 0x000fe200078e00ff */
[----:B------:R-:W-:-:S13]  /*4510*/  ISETP.GE.U32.AND.EX P1, PT, R17, UR5, PT, P1 ;  /* 0x0000000511007c0c */ /* 0x000fda000bf26110 */
        /* <DEDUP_REMOVED lines=19> */
.L_x_84:
        /* <DEDUP_REMOVED lines=10> */
[----:B------:R-:W-:-:S03]  /*46f0*/  IMAD R13, R13, R27, R8 ;  /* 0x0000001b0d0d7224 */ /* 0x000fc600078e0208 */
[----:B------:R-:W5:Y:S01]  /*4700*/  LDC R29, c[0x0][0x900] ;  /* 0x00024000ff1d7b82 */ /* 0x000f620000000800 */
[----:B------:R-:W-:Y:S01]  /*4710*/  IMAD.IADD R11, R11, 0x1, R13 ;  /* 0x000000010b0b7824 */ /* 0x000fe200078e020d */
[----:B--2---:R-:W-:-:S04]  /*4720*/  ISETP.NE.U32.AND P1, PT, R30, RZ, PT ;  /* 0x000000ff1e00720c */ /* 0x004fc80003f25070 */
[----:B------:R-:W-:Y:S02]  /*4730*/  ISETP.NE.AND.EX P1, PT, R31, RZ, PT, P1 ;  /* 0x000000ff1f00720c */ /* 0x000fe40003f25310 */
[----:B------:R-:W2:Y:S01]  /*4740*/  LDC R26, c[0x0][0x8a8] ;  /* 0x00022a00ff1a7b82 */ /* 0x000ea20000000800 */
[-CC-:B---3--:R-:W-:Y:S01]  /*4750*/  SHF.R.U64 R20, R10, R12.reuse, R11.reuse ;  /* 0x0000000c0a147219 */ /* 0x188fe2000000120b */
[----:B------:R-:W-:Y:S01]  /*4760*/  IMAD.MOV.U32 R10, RZ, RZ, -0x1 ;  /* 0xffffffffff0a7424 */ /* 0x000fe200078e00ff */
[----:B------:R-:W-:-:S05]  /*4770*/  SHF.R.U32.HI R11, RZ, R12, R11 ;  /* 0x0000000cff0b7219 */ /* 0x000fca000001160b */
[----:B------:R-:W3:Y:S01]  /*4780*/  LDC R28, c[0x0][0x8f0] ;  /* 0x00023c00ff1c7b82 */ /* 0x000ee20000000800 */
[-CC-:B----4-:R-:W-:Y:S02]  /*4790*/  SHF.R.U64 R25, R20, R14.reuse, R11.reuse ;  /* 0x0000000e14197219 */ /* 0x190fe4000000120b */
[----:B------:R-:W-:-:S05]  /*47a0*/  SHF.R.U32.HI R8, RZ, R14, R11 ;  /* 0x0000000eff087219 */ /* 0x000fca000001160b */
[----:B------:R-:W4:Y:S01]  /*47b0*/  LDC R32, c[0x0][0x8e0] ;  /* 0x00023800ff207b82 */ /* 0x000f220000000800 */
[-C--:B-----5:R-:W-:Y:S02]  /*47c0*/  SHF.L.U32 R10, R10, R29.reuse, RZ ;  /* 0x0000001d0a0a7219 */ /* 0x0a0fe400000006ff */
[-CC-:B------:R-:W-:Y:S02]  /*47d0*/  SHF.R.U64 R27, R25, R29.reuse, R8.reuse ;  /* 0x0000001d191b7219 */ /* 0x180fe40000001208 */
[----:B------:R-:W-:Y:S02]  /*47e0*/  LOP3.LUT R36, RZ, R10, RZ, 0x33, !PT ;  /* 0x0000000aff247212 */ /* 0x000fe400078e33ff */
[----:B------:R-:W-:Y:S01]  /*47f0*/  SHF.R.U32.HI R11, RZ, R29, R8 ;  /* 0x0000001dff0b7219 */ /* 0x000fe20000011608 */
[----:B------:R-:W1:Y:S01]  /*4800*/  LDC R33, c[0x0][0x8b8] ;  /* 0x00022e00ff217b82 */ /* 0x000e620000000800 */
[----:B------:R-:W-:Y:S01]  /*4810*/  IMAD.MOV.U32 R10, RZ, RZ, R27 ;  /* 0x000000ffff0a7224 */ /* 0x000fe200078e001b */
[----:B------:R-:W-:Y:S06]  /*4820*/  @!P1 BRA `(.L_x_85) ;  /* 0x0000000000289947 */ /* 0x000fec0003800000 */
        /* <DEDUP_REMOVED lines=10> */
.L_x_85:
[----:B------:R-:W-:Y:S01]  /*48d0*/  ISETP.NE.AND P1, PT, R2, 0x1, PT ;  /* 0x000000010200780c */ /* 0x000fe20003f25270 */
[----:B------:R-:W-:Y:S01]  /*48e0*/  IMAD.MOV.U32 R13, RZ, RZ, R23 ;  /* 0x000000ffff0d7224 */ /* 0x000fe200078e0017 */
[----:B---3--:R-:W-:Y:S01]  /*48f0*/  SHF.R.U64 R8, R10, R28, R11 ;  /* 0x0000001c0a087219 */ /* 0x008fe2000000120b */
[----:B--2---:R-:W-:Y:S01]  /*4900*/  VIADD R11, R26, 0xffffffff ;  /* 0xffffffff1a0b7836 */ /* 0x004fe20000000000 */
[----:B------:R-:W-:Y:S02]  /*4910*/  SHF.L.U32 R34, R34, R29, RZ ;  /* 0x0000001d22227219 */ /* 0x000fe400000006ff */
[----:B------:R-:W-:Y:S01]  /*4920*/  LOP3.LUT R7, R25, R36, RZ, 0xc0, !PT ;  /* 0x0000002419077212 */ /* 0x000fe200078ec0ff */
[----:B------:R-:W-:-:S04]  /*4930*/  IMAD.MOV R10, RZ, RZ, -R8 ;  /* 0x000000ffff0a7224 */ /* 0x000fc800078e0a08 */
[----:B------:R-:W-:Y:S01]  /*4940*/  IMAD R8, R34, R8, R7 ;  /* 0x0000000822087224 */ /* 0x000fe200078e0207 */
[----:B------:R-:W-:Y:S01]  /*4950*/  LOP3.LUT R7, R20, R11, RZ, 0xc0, !PT ;  /* 0x0000000b14077212 */ /* 0x000fe200078ec0ff */
[----:B------:R-:W-:Y:S02]  /*4960*/  @P1 IMAD R3, R9, R24, R6 ;  /* 0x0000001809031224 */ /* 0x000fe400078e0206 */
[----:B----4-:R-:W-:Y:S02]  /*4970*/  IMAD R6, R10, R32, R27 ;  /* 0x000000200a067224 */ /* 0x010fe400078e021b */
[----:B-1----:R-:W-:Y:S02]  /*4980*/  IMAD R3, R8, R33, R3 ;  /* 0x0000002108037224 */ /* 0x002fe400078e0203 */
[----:B------:R-:W-:Y:S02]  /*4990*/  IMAD R6, R6, R26, R7 ;  /* 0x0000001a06067224 */ /* 0x000fe400078e0207 */
[----:B------:R-:W-:-:S03]  /*49a0*/  IMAD.MOV.U32 R8, RZ, RZ, 0x1 ;  /* 0x00000001ff087424 */ /* 0x000fc600078e00ff */
[----:B------:R-:W-:Y:S02]  /*49b0*/  SEL R20, R6, R3, !P1 ;  /* 0x0000000306147207 */ /* 0x000fe40004800000 */
[----:B------:R-:W-:-:S07]  /*49c0*/  SEL R21, R3, R6, !P1 ;  /* 0x0000000603157207 */ /* 0x000fce0004800000 */
.L_x_83:
[----:B------:R-:W-:-:S08]  /*49d0*/  NOP ;  /* 0x0000000000007918 */ /* 0x000fd00000000000 */
[----:B------:R-:W2:-:S00]  /*49e0*/  USETMAXREG.DEALLOC.CTAPOOL 0x28 ;  /* 0x00000028000079c8 */ /* 0x000e8000080e0500 */
[----:B--2---:R-:W-:-:S13]  /*49f0*/  ISETP.NE.AND P1, PT, R0, 0x1, PT ;  /* 0x000000010000780c */ /* 0x004fda0003f25270 */
[----:B------:R-:W-:Y:S05]  /*4a00*/  @!P1 BRA `(.L_x_15) ;  /* 0x0000002000cc9947 */ /* 0x000fea0003800000 */
[----:B------:R-:W-:Y:S05]  /*4a10*/  @!P4 BRA `(.L_x_86) ;  /* 0x000000100050c947 */ /* 0x000fea0003800000 */
[----:B------:R-:W-:-:S13]  /*4a20*/  ISETP.NE.OR P0, PT, R0, 0x2, P0 ;  /* 0x000000020000780c */ /* 0x000fda0000705670 */
[----:B------:R-:W-:Y:S05]  /*4a30*/  @P0 BRA `(.L_x_15) ;  /* 0x0000002000c00947 */ /* 0x000fea0003800000 */
[----:B------:R-:W-:-:S13]  /*4a40*/  LOP3.LUT P1, RZ, R8, 0xff, RZ, 0xc0, !PT ;  /* 0x000000ff08ff7812 */ /* 0x000fda000782c0ff */
[----:B------:R-:W-:Y:S05]  /*4a50*/  @!P1 BRA `(.L_x_87) ;  /* 0x0000000000189947 */ /* 0x000fea0003800000 */
[----:B------:R-:W-:Y:S01]  /*4a60*/  UMOV UR4, 0x400 ;  /* 0x0000040000047882 */ /* 0x000fe20000000000 */
[----:B------:R-:W-:Y:S01]  /*4a70*/  IMAD.MOV.U32 R0, RZ, RZ, RZ ;  /* 0x000000ffff007224 */ /* 0x000fe200078e00ff */
[----:B-1----:R-:W-:-:S04]  /*4a80*/  ULEA UR4, UR41, UR4, 0x18 ;  /* 0x0000000429047291 */ /* 0x002fc8000f8ec03f */
[----:B------:R-:W-:-:S05]  /*4a90*/  SHF.L.U32 R0, R0, 0x1f, RZ ;  /* 0x0000001f00007819 */ /* 0x000fca00000006ff */
[----:B------:R-:W1:Y:S02]  /*4aa0*/  SYNCS.PHASECHK.TRANS64.TRYWAIT P0, [UR4+0xb8], R0 ;  /* 0x0000b800ff0075a7 */ /* 0x000e640008000144 */
[----:B-1----:R-:W-:Y:S05]  /*4ab0*/  @!P0 BRA `(.L_x_88) ;  /* 0x0000002000fc8947 */ /* 0x002fea0003800000 */
.L_x_87:
[----:B-1----:R-:W-:Y:S01]  /*4ac0*/  PRMT R0, RZ, 0x7610, R0 ;  /* 0x00007610ff007816 */ /* 0x002fe20000000000 */
[----:B------:R-:W-:Y:S06]  /*4ad0*/  @P3 BRA `(.L_x_89) ;  /* 0x0000000000243947 */ /* 0x000fec0003800000 */
[----:B------:R-:W-:Y:S02]  /*4ae0*/  ULDC.64 UR4, c[0x0][0x588] ;  /* 0x0001620000047ab9 */ /* 0x000fe40000000a00 */
[----:B------:R-:W-:-:S04]  /*4af0*/  ISETP.NE.U32.AND P0, PT, RZ, UR4, PT ;  /* 0x00000004ff007c0c */ /* 0x000fc8000bf05070 */
[----:B------:R-:W-:-:S13]  /*4b00*/  ISETP.NE.AND.EX P0, PT, RZ, UR5, PT, P0 ;  /* 0x00000005ff007c0c */ /* 0x000fda000bf05300 */
[----:B------:R-:W-:Y:S05]  /*4b10*/  @!P0 BRA `(.L_x_90) ;  /* 0x00000000000c8947 */ /* 0x000fea0003800000 */
[----:B------:R2:W5:Y:S01]  /*4b20*/  LDG.E R3, desc[UR54][R4.64] ;  /* 0x0000003604037981 */ /* 0x000562000c1e1900 */
[----:B------:R-:W-:Y:S01]  /*4b30*/  IMAD.MOV.U32 R0, RZ, RZ, 0x1 ;  /* 0x00000001ff007424 */ /* 0x000fe200078e00ff */
[----:B------:R-:W-:Y:S06]  /*4b40*/  BRA `(.L_x_89) ;  /* 0x0000000000087947 */ /* 0x000fec0003800000 */
.L_x_90:
[----:B------:R-:W1:Y:S01]  /*4b50*/  LDC R3, c[0x0][0x580] ;  /* 0x00016000ff037b82 */ /* 0x000e620000000800 */
[----:B------:R-:W-:-:S07]  /*4b60*/  IMAD.MOV.U32 R0, RZ, RZ, 0x1 ;  /* 0x00000001ff007424 */ /* 0x000fce00078e00ff */
.L_x_89:
[----:B------:R-:W-:Y:S01]  /*4b70*/  UMOV UR4, URZ ;  /* 0x0000003f00047c82 */ /* 0x000fe20008000000 */
[----:B------:R-:W-:Y:S01]  /*4b80*/  IMAD.MOV.U32 R8, RZ, RZ, 0x1 ;  /* 0x00000001ff087424 */ /* 0x000fe200078e00ff */
[----:B------:R-:W-:Y:S06]  /*4b90*/  @!P1 BRA `(.L_x_91) ;  /* 0x0000000c004c9947 */ /* 0x000fec0003800000 */
[----:B------:R-:W3:Y:S01]  /*4ba0*/  LDC R9, c[0x0][0x900] ;  /* 0x00024000ff097b82 */ /* 0x000ee20000000800 */
[----:B--2---:R-:W-:Y:S01]  /*4bb0*/  IMAD.MOV.U32 R4, RZ, RZ, -0x1 ;  /* 0xffffffffff047424 */ /* 0x004fe200078e00ff */
[----:B------:R-:W-:Y:S01]  /*4bc0*/  LOP3.LUT R10, R19, 0x2, RZ, 0xfc, !PT ;  /* 0x00000002130a7812 */ /* 0x000fe200078efcff */
[----:B------:R-:W-:Y:S01]  /*4bd0*/  IMAD.MOV.U32 R6, RZ, RZ, 0x1 ;  /* 0x00000001ff067424 */ /* 0x000fe200078e00ff */
[----:B------:R-:W-:Y:S01]  /*4be0*/  ULDC.64 UR14, c[0x0][0x198] ;  /* 0x00006600000e7ab9 */ /* 0x000fe20000000a00 */
[----:B------:R-:W-:Y:S01]  /*4bf0*/  IMAD.MOV.U32 R8, RZ, RZ, 0x1 ;  /* 0x00000001ff087424 */ /* 0x000fe200078e00ff */
[----:B------:R-:W-:Y:S01]  /*4c00*/  UMOV UR4, URZ ;  /* 0x0000003f00047c82 */ /* 0x000fe20008000000 */
[----:B------:R-:W-:Y:S01]  /*4c10*/  ULDC.64 UR22, c[0x0][0x588] ;  /* 0x0001620000167ab9 */ /* 0x000fe20000000a00 */
[----:B------:R-:W2:Y:S01]  /*4c20*/  LDC R11, c[0x0][0x8a8] ;  /* 0x00022a00ff0b7b82 */ /* 0x000ea20000000800 */
[----:B------:R-:W-:Y:S01]  /*4c30*/  ULDC.64 UR24, c[0x0][0x8f8] ;  /* 0x00023e0000187ab9 */ /* 0x000fe20000000a00 */
[----:B------:R-:W-:Y:S01]  /*4c40*/  ULDC.64 UR26, c[0x0][0x590] ;  /* 0x00016400001a7ab9 */ /* 0x000fe20000000a00 */
[----:B---3--:R-:W-:-:S02]  /*4c50*/  SHF.L.U32 R4, R4, R9, RZ ;  /* 0x0000000904047219 */ /* 0x008fc400000006ff */
[----:B------:R-:W-:Y:S02]  /*4c60*/  SHF.L.U32 R9, R6, R9, RZ ;  /* 0x0000000906097219 */ /* 0x000fe400000006ff */
[----:B------:R-:W-:Y:S01]  /*4c70*/  LOP3.LUT R12, RZ, R4, RZ, 0x33, !PT ;  /* 0x00000004ff0c7212 */ /* 0x000fe200078e33ff */
[----:B--2---:R-:W-:-:S07]  /*4c80*/  VIADD R11, R11, 0xffffffff ;  /* 0xffffffff0b0b7836 */ /* 0x004fce0000000000 */
.L_x_111:
[----:B------:R-:W-:Y:S02]  /*4c90*/  ISETP.NE.U32.AND P0, PT, RZ, UR26, PT ;  /* 0x0000001aff007c0c */ /* 0x000fe4000bf05070 */
[----:B------:R-:W-:Y:S02]  /*4ca0*/  R2UR UR19, R21 ;  /* 0x00000000151372ca */ /* 0x000fe400000e0000 */
[----:B------:R-:W-:Y:S02]  /*4cb0*/  R2UR UR18, R20 ;  /* 0x00000000141272ca */ /* 0x000fe400000e0000 */
[----:B------:R-:W-:-:S09]  /*4cc0*/  ISETP.NE.AND.EX P0, PT, RZ, UR27, PT, P0 ;  /* 0x0000001bff007c0c */ /* 0x000fd2000bf05300 */
[----:B------:R-:W-:Y:S02]  /*4cd0*/  USHF.L.U32 UR19, UR19, 0x7, URZ ;  /* 0x0000000713137899 */ /* 0x000fe4000800063f */
[----:B------:R-:W-:Y:S02]  /*4ce0*/  USHF.L.U32 UR18, UR18, 0x6, URZ ;  /* 0x0000000612127899 */ /* 0x000fe4000800063f */
[----:B------:R-:W-:Y:S10]  /*4cf0*/  @!P0 BRA `(.L_x_92) ;  /* 0x00000000002c8947 */ /* 0x000ff40003800000 */
[----:B------:R-:W-:-:S04]  /*4d00*/  ISETP.NE.U32.AND P1, PT, RZ, UR22, PT ;  /* 0x00000016ff007c0c */ /* 0x000fc8000bf25070 */
[----:B------:R-:W-:-:S13]  /*4d10*/  ISETP.NE.AND.EX P1, PT, RZ, UR23, PT, P1 ;  /* 0x00000017ff007c0c */ /* 0x000fda000bf25310 */
[----:B------:R-:W-:Y:S05]  /*4d20*/  @!P1 BRA `(.L_x_93) ;  /* 0x0000000000189947 */ /* 0x000fea0003800000 */
[----:B------:R-:W2:Y:S01]  /*4d30*/  LDC.64 R4, c[0x0][0x588] ;  /* 0x00016200ff047b82 */ /* 0x000ea20000000a00 */
[----:B-1---5:R-:W-:-:S04]  /*4d40*/  IMAD R3, R13, UR26, RZ ;  /* 0x0000001a0d037c24 */ /* 0x022fc8000f8e02ff */
[----:B--2---:R-:W-:-:S05]  /*4d50*/  IMAD.WIDE R4, R3, 0x4, R4 ;  /* 0x0000000403047825 */ /* 0x004fca00078e0204 */
[----:B------:R3:W5:Y:S01]  /*4d60*/  LDG.E R3, desc[UR54][R4.64] ;  /* 0x0000003604037981 */ /* 0x000762000c1e1900 */
[----:B------:R-:W-:Y:S01]  /*4d70*/  IMAD.MOV.U32 R0, RZ, RZ, 0x1 ;  /* 0x00000001ff007424 */ /* 0x000fe200078e00ff */
[----:B------:R-:W-:Y:S06]  /*4d80*/  BRA `(.L_x_92) ;  /* 0x0000000000087947 */ /* 0x000fec0003800000 */
.L_x_93:
[----:B-1---5:R-:W2:Y:S01]  /*4d90*/  LDC R3, c[0x0][0x580] ;  /* 0x00016000ff037b82 */ /* 0x022ea20000000800 */
[----:B------:R-:W-:-:S07]  /*4da0*/  IMAD.MOV.U32 R0, RZ, RZ, 0x1 ;  /* 0x00000001ff007424 */ /* 0x000fce00078e00ff */
.L_x_92:
[----:B------:R-:W-:Y:S05]  /*4db0*/  @!P0 BRA `(.L_x_94) ;  /* 0x00000000001c8947 */ /* 0x000fea0003800000 */
[----:B------:R-:W-:-:S13]  /*4dc0*/  LOP3.LUT P2, RZ, R0, 0xff, RZ, 0xc0, !PT ;  /* 0x000000ff00ff7812 */ /* 0x000fda000784c0ff */
[----:B---3--:R-:W3:Y:S02]  /*4dd0*/  @!P2 LDC.64 R4, c[0x0][0x588] ;  /* 0x00016200ff04ab82 */ /* 0x008ee40000000a00 */
[----:B---3--:R-:W-:-:S04]  /*4de0*/  @!P2 ISETP.NE.U32.AND P0, PT, R4, RZ, PT ;  /* 0x000000ff0400a20c */ /* 0x008fc80003f05070 */
[----:B------:R-:W-:Y:S02]  /*4df0*/  @!P2 ISETP.NE.AND.EX P1, PT, R5, RZ, PT, P0 ;  /* 0x000000ff0500a20c */ /* 0x000fe40003f25300 */
[----:B-12--5:R-:W-:Y:S02]  /*4e00*/  @P2 FSETP.EQ.AND P0, PT, R3, RZ, PT ;  /* 0x000000ff0300220b */ /* 0x026fe40003f02000 */
[----:B------:R-:W-:Y:S01]  /*4e10*/  @!P2 PLOP3.LUT P0, PT, P1, PT, PT, 0x8, 0x0 ;  /* 0x000000000000a81c */ /* 0x000fe20000f0e170 */
[----:B------:R-:W-:-:S12]  /*4e20*/  BRA `(.L_x_95) ;  /* 0x0000000000047947 */ /* 0x000fd80003800000 */
.L_x_94:
[----:B-12--5:R-:W-:-:S13]  /*4e30*/  FSETP.EQ.AND P0, PT, R3, RZ, PT ;  /* 0x000000ff0300720b */ /* 0x026fda0003f02000 */
.L_x_95:
[----:B------:R-:W-:Y:S02]  /*4e40*/  ISETP.NE.AND P2, PT, R10, 0x3, PT ;  /* 0x000000030a00780c */ /* 0x000fe40003f45270 */
[----:B------:R-:W-:-:S04]  /*4e50*/  ELECT P1, URZ, PT ;  /* 0x00000000003f782f */ /* 0x000fc80003820000 */
[----:B------:R-:W-:-:S07]  /*4e60*/  PLOP3.LUT P0, PT, P1, P0, PT, 0x20, 0x0 ;  /* 0x000000000000781c */ /* 0x000fce0000f00470 */
[----:B------:R-:W-:Y:S06]  /*4e70*/  @!P2 BRA `(.L_x_96) ;  /* 0x000000000004a947 */ /* 0x000fec0003800000 */
[----:B------:R-:W-:Y:S01]  /*4e80*/  BPT.TRAP 0x1 ;  /* 0x000000040000795c */ /* 0x000fe20000300000 */
.L_x_96:
[----:B------:R-:W1:Y:S01]  /*4e90*/  S2UR UR41, SR_CgaCtaId ;  /* 0x00000000002979c3 */ /* 0x000e620000008800 */
[----:B------:R-:W-:Y:S01]  /*4ea0*/  UMOV UR5, 0x400 ;  /* 0x0000040000057882 */ /* 0x000fe20000000000 */
[----:B---3--:R-:W-:Y:S01]  /*4eb0*/  SHF.L.U32 R4, R8, 0x1f, RZ ;  /* 0x0000001f08047819 */ /* 0x008fe200000006ff */
[----:B-1----:R-:W-:-:S04]  /*4ec0*/  ULEA UR6, UR41, UR5, 0x18 ;  /* 0x0000000529067291 */ /* 0x002fc8000f8ec03f */
[----:B------:R-:W-:-:S09]  /*4ed0*/  ULEA UR5, UR4, UR6, 0x3 ;  /* 0x0000000604057291 */ /* 0x000fd2000f8e183f */
[----:B------:R-:W1:Y:S02]  /*4ee0*/  SYNCS.PHASECHK.TRANS64.TRYWAIT P1, [UR5+0x98], R4 ;  /* 0x00009804ff0075a7 */ /* 0x000e640008020145 */
[----:B-1----:R-:W-:Y:S05]  /*4ef0*/  @!P1 BRA `(.L_x_97) ;  /* 0x0000002000049947 */ /* 0x002fea0003800000 */
.L_x_142:
[----:B------:R-:W-:Y:S04]  /*4f00*/  BSSY B0, `(.L_x_98) ;  /* 0x000000f000007945 */ /* 0x000fe80003800000 */
[----:B------:R-:W-:Y:S05]  /*4f10*/  @!P0 BRA `(.L_x_99) ;  /* 0x0000000000348947 */ /* 0x000fea0003800000 */
[----:B------:R-:W-:Y:S01]  /*4f20*/  ULEA UR16, UR4, UR6, 0xd ;  /* 0x0000000604107291 */ /* 0x000fe2000f8e683f */
[----:B------:R-:W-:Y:S01]  /*4f30*/  R2UR UR20, R13 ;  /* 0x000000000d1472ca */ /* 0x000fe200000e0000 */
[----:B------:R-:W-:Y:S02]  /*4f40*/  UIADD3 UR8, UP0, UR14, 0x3f0, URZ ;  /* 0x000003f00e087890 */ /* 0x000fe4000ff1e03f */
[----:B------:R-:W-:Y:S02]  /*4f50*/  UIADD3 UR17, UR5, 0x80, URZ ;  /* 0x0000008005117890 */ /* 0x000fe4000fffe03f */
[----:B------:R-:W-:Y:S02]  /*4f60*/  UIADD3 UR16, UR16, 0x200, URZ ;  /* 0x0000020010107890 */ /* 0x000fe4000fffe03f */
[----:B------:R-:W-:Y:S01]  /*4f70*/  UIADD3.X UR9, URZ, UR15, URZ, UP0, !UPT ;  /* 0x0000000f3f097290 */ /* 0x000fe200087fe43f */
[----:B------:R-:W-:Y:S01]  /*4f80*/  UMOV UR10, 0x0 ;  /* 0x00000000000a7882 */ /* 0x000fe20000000000 */
[----:B------:R-:W-:-:S07]  /*4f90*/  UMOV UR11, 0x10000000 ;  /* 0x10000000000b7882 */ /* 0x000fce0000000000 */
[----:B------:R2:W-:Y:S02]  /*4fa0*/  UTMALDG.3D [UR16], [UR8], desc[UR10] ;  /* 0x00000a10080075b4 */ /* 0x0005e40008011000 */
[----:B--2---:R-:W-:Y:S05]  /*4fb0*/  @!P2 BRA `(.L_x_100) ;  /* 0x000000000004a947 */ /* 0x004fea0003800000 */
[----:B------:R-:W-:Y:S01]  /*4fc0*/  BPT.TRAP 0x1 ;  /* 0x000000040000795c */ /* 0x000fe20000300000 */
.L_x_100:
[----:B-1----:R-:W1:Y:S02]  /*4fd0*/  LDC R4, c[0x0][0x800] ;  /* 0x00020000ff047b82 */ /* 0x002e640000000800 */
[----:B-1----:R2:W-:Y:S02]  /*4fe0*/  SYNCS.ARRIVE.TRANS64.RED.A0TR RZ, [UR5+0x80], R4 ;  /* 0x00008004ffff79a7 */ /* 0x0025e40008300405 */
.L_x_99:
[----:B------:R-:W-:Y:S05]  /*4ff0*/  BSYNC B0 ;  /* 0x0000000000007941 */ /* 0x000fea0003800000 */
.L_x_98:
[----:B------:R-:W-:Y:S05]  /*5000*/  @!P2 BRA `(.L_x_101) ;  /* 0x000000000004a947 */ /* 0x000fea0003800000 */
[----:B------:R-:W-:Y:S01]  /*5010*/  BPT.TRAP 0x1 ;  /* 0x000000040000795c */ /* 0x000fe20000300000 */
.L_x_101:
[----:B------:R-:W-:Y:S02]  /*5020*/  UIADD3 UR5, UR5, 0x80, URZ ;  /* 0x0000008005057890 */ /* 0x000fe4000fffe03f */
[----:B------:R-:W-:Y:S02]  /*5030*/  UIADD3 UR4, UR4, 0x1, URZ ;  /* 0x0000000104047890 */ /* 0x000fe4000fffe03f */
[----:B------:R-:W-:Y:S02]  /*5040*/  UPRMT UR5, UR41, 0x654, UR5 ;  /* 0x0000065429057896 */ /* 0x000fe40008000005 */
[----:B------:R-:W-:-:S04]  /*5050*/  UISETP.NE.AND UP0, UPT, UR4, 0x3, UPT ;  /* 0x000000030400788c */ /* 0x000fc8000bf05270 */
[----:B------:R-:W-:-:S03]  /*5060*/  USEL UR7, URZ, 0x1, UP0 ;  /* 0x000000013f077887 */ /* 0x000fc60008000000 */
[----:B------:R-:W-:Y:S01]  /*5070*/  SYNCS.ARRIVE.TRANS64.RED.A1T0 RZ, [UR5], RZ ;  /* 0x000000ffffff79a7 */ /* 0x000fe20008100405 */
[----:B------:R-:W-:Y:S02]  /*5080*/  USEL UR5, UR4, URZ, UP0 ;  /* 0x0000003f04057287 */ /* 0x000fe40008000000 */
[----:B------:R-:W-:Y:S01]  /*5090*/  LOP3.LUT R8, R8, UR7, RZ, 0x3c, !PT ;  /* 0x0000000708087c12 */ /* 0x000fe2000f8e3cff */
[----:B------:R-:W-:Y:S09]  /*50a0*/  @!P2 BRA `(.L_x_102) ;  /* 0x000000000004a947 */ /* 0x000ff20003800000 */
[----:B------:R-:W-:Y:S01]  /*50b0*/  BPT.TRAP 0x1 ;  /* 0x000000040000795c */ /* 0x000fe20000300000 */
.L_x_102:
[----:B------:R-:W-:Y:S01]  /*50c0*/  ULEA UR4, UR5, UR6, 0x3 ;  /* 0x0000000605047291 */ /* 0x000fe2000f8e183f */
[----:B-12---:R-:W-:-:S08]  /*50d0*/  SHF.L.U32 R4, R8, 0x1f, RZ ;  /* 0x0000001f08047819 */ /* 0x006fd000000006ff */
[----:B------:R-:W1:Y:S02]  /*50e0*/  SYNCS.PHASECHK.TRANS64.TRYWAIT P1, [UR4+0x98], R4 ;  /* 0x00009804ff0075a7 */ /* 0x000e640008020144 */
[----:B-1----:R-:W-:Y:S05]  /*50f0*/  @!P1 BRA `(.L_x_103) ;  /* 0x0000001c009c9947 */ /* 0x002fea0003800000 */
.L_x_143:
[----:B------:R-:W-:Y:S04]  /*5100*/  BSSY B0, `(.L_x_104) ;  /* 0x0000011000007945 */ /* 0x000fe80003800000 */
[----:B------:R-:W-:Y:S05]  /*5110*/  @!P0 BRA `(.L_x_105) ;  /* 0x00000000003c8947 */ /* 0x000fea0003800000 */
[----:B------:R-:W-:Y:S01]  /*5120*/  ULEA UR8, UR5, UR6, 0xd ;  /* 0x0000000605087291 */ /* 0x000fe2000f8e683f */
[----:B------:R-:W-:Y:S01]  /*5130*/  R2UR UR12, R13 ;  /* 0x000000000d0c72ca */ /* 0x000fe200000e0000 */
[----:B------:R-:W-:Y:S02]  /*5140*/  UIADD3 UR16, UP0, UR14, 0x3f0, URZ ;  /* 0x000003f00e107890 */ /* 0x000fe4000ff1e03f */
[----:B------:R-:W-:Y:S02]  /*5150*/  UIADD3 UR10, UR18, 0x20, URZ ;  /* 0x00000020120a7890 */ /* 0x000fe4000fffe03f */
[----:B------:R-:W-:Y:S02]  /*5160*/  UIADD3 UR9, UR4, 0x80, URZ ;  /* 0x0000008004097890 */ /* 0x000fe4000fffe03f */
[----:B------:R-:W-:Y:S02]  /*5170*/  UIADD3 UR8, UR8, 0x200, URZ ;  /* 0x0000020008087890 */ /* 0x000fe4000fffe03f */
[----:B------:R-:W-:Y:S01]  /*5180*/  UIADD3.X UR17, URZ, UR15, URZ, UP0, !UPT ;  /* 0x0000000f3f117290 */ /* 0x000fe200087fe43f */
[----:B------:R-:W-:Y:S01]  /*5190*/  UMOV UR20, 0x0 ;  /* 0x0000000000147882 */ /* 0x000fe20000000000 */
[----:B------:R-:W-:Y:S01]  /*51a0*/  UMOV UR21, 0x10000000 ;  /* 0x1000000000157882 */ /* 0x000fe20000000000 */
[----:B------:R-:W-:-:S06]  /*51b0*/  UMOV UR11, UR19 ;  /* 0x00000013000b7c82 */ /* 0x000fcc0008000000 */
[----:B------:R2:W-:Y:S02]  /*51c0*/  UTMALDG.3D [UR8], [UR16], desc[UR20] ;  /* 0x00001408100075b4 */ /* 0x0005e40008011000 */
[----:B--2---:R-:W-:Y:S05]  /*51d0*/  @!P2 BRA `(.L_x_106) ;  /* 0x000000000004a947 */ /* 0x004fea0003800000 */
[----:B------:R-:W-:Y:S01]  /*51e0*/  BPT.TRAP 0x1 ;  /* 0x000000040000795c */ /* 0x000fe20000300000 */
.L_x_106:
[----:B-1----:R-:W1:Y:S02]  /*51f0*/  LDC R4, c[0x0][0x800] ;  /* 0x00020000ff047b82 */ /* 0x002e640000000800 */
[----:B-1----:R2:W-:Y:S02]  /*5200*/  SYNCS.ARRIVE.TRANS64.RED.A0TR RZ, [UR4+0x80], R4 ;  /* 0x00008004ffff79a7 */ /* 0x0025e40008300404 */
.L_x_105:
[----:B------:R-:W-:Y:S05]  /*5210*/  BSYNC B0 ;  /* 0x0000000000007941 */ /* 0x000fea0003800000 */
.L_x_104:
[----:B------:R-:W-:Y:S05]  /*5220*/  @!P2 BRA `(.L_x_107) ;  /* 0x000000000004a947 */ /* 0x000fea0003800000 */
[----:B------:R-:W-:Y:S01]  /*5230*/  BPT.TRAP 0x1 ;  /* 0x000000040000795c */ /* 0x000fe20000300000 */
.L_x_107:
[----:B------:R-:W-:Y:S01]  /*5240*/  UIADD3 UR4, UR4, 0x80, URZ ;  /* 0x0000008004047890 */ /* 0x000fe2000fffe03f */
[----:B------:R-:W-:Y:S01]  /*5250*/  IADD3 R16, P0, R16, UR36, RZ ;  /* 0x0000002410107c10 */ /* 0x000fe2000ff1e0ff */
[----:B------:R-:W-:Y:S01]  /*5260*/  IMAD.MOV.U32 R21, RZ, RZ, -0x1 ;  /* 0xffffffffff157424 */ /* 0x000fe200078e00ff */
[----:B-12---:R-:W-:Y:S01]  /*5270*/  PRMT R4, RZ, 0x7610, R4 ;  /* 0x00007610ff047816 */ /* 0x006fe20000000004 */
[----:B------:R-:W-:Y:S01]  /*5280*/  UPRMT UR4, UR41, 0x654, UR4 ;  /* 0x0000065429047896 */ /* 0x000fe20008000004 */
[----:B------:R-:W-:Y:S01]  /*5290*/  IADD3.X R17, R17, UR42, RZ, P0, !PT ;  /* 0x0000002a11117c10 */ /* 0x000fe200087fe4ff */
[----:B------:R-:W-:Y:S01]  /*52a0*/  IMAD.MOV.U32 R20, RZ, RZ, -0x1 ;  /* 0xffffffffff147424 */ /* 0x000fe200078e00ff */
[----:B------:R-:W-:Y:S01]  /*52b0*/  ISETP.GE.U32.AND P0, PT, R16, UR24, PT ;  /* 0x0000001810007c0c */ /* 0x000fe2000bf06070 */
[----:B------:R-:W-:-:S03]  /*52c0*/  IMAD.MOV.U32 R13, RZ, RZ, -0x1 ;  /* 0xffffffffff0d7424 */ /* 0x000fc600078e00ff */
[----:B------:R-:W-:Y:S02]  /*52d0*/  ISETP.GE.U32.AND.EX P0, PT, R17, UR25, PT, P0 ;  /* 0x0000001911007c0c */ /* 0x000fe4000bf06100 */
[----:B------:R-:W-:Y:S01]  /*52e0*/  SYNCS.ARRIVE.TRANS64.RED.A1T0 RZ, [UR4], RZ ;  /* 0x000000ffffff79a7 */ /* 0x000fe20008100404 */
[----:B------:R-:W-:-:S04]  /*52f0*/  UIADD3 UR4, UR5, 0x1, URZ ;  /* 0x0000000105047890 */ /* 0x000fc8000fffe03f */
[----:B------:R-:W-:-:S04]  /*5300*/  UISETP.NE.AND UP0, UPT, UR4, 0x3, UPT ;  /* 0x000000030400788c */ /* 0x000fc8000bf05270 */
[----:B------:R-:W-:Y:S02]  /*5310*/  USEL UR5, URZ, 0x1, UP0 ;  /* 0x000000013f057887 */ /* 0x000fe40008000000 */
[----:B------:R-:W-:-:S04]  /*5320*/  USEL UR4, UR4, URZ, UP0 ;  /* 0x0000003f04047287 */ /* 0x000fc80008000000 */
[----:B------:R-:W-:Y:S01]  /*5330*/  LOP3.LUT R8, R8, UR5, RZ, 0x3c, !PT ;  /* 0x0000000508087c12 */ /* 0x000fe2000f8e3cff */
[----:B------:R-:W-:Y:S07]  /*5340*/  @P0 BRA `(.L_x_108) ;  /* 0x0000000400580947 */ /* 0x000fee0003800000 */
[----:B------:R-:W1:Y:S01]  /*5350*/  S2R R13, SR_CTAID.X ;  /* 0x00000000000d7919 */ /* 0x000e620000002500 */
[----:B------:R-:W2:Y:S01]  /*5360*/  LDC.64 R14, c[0x0][0x8d0] ;  /* 0x00023400ff0e7b82 */ /* 0x000ea20000000a00 */
[----:B------:R-:W-:Y:S01]  /*5370*/  ULDC UR5, c[0x0][0x150] ;  /* 0x0000540000057ab9 */ /* 0x000fe20000000800 */
[----:B------:R-:W-:Y:S01]  /*5380*/  IMAD.MOV.U32 R22, RZ, RZ, R17 ;  /* 0x000000ffff167224 */ /* 0x000fe200078e0011 */
[----:B------:R-:W3:Y:S05]  /*5390*/  S2R R20, SR_CTAID.Y ;  /* 0x0000000000147919 */ /* 0x000eea0000002600 */
[----:B------:R-:W4:Y:S08]  /*53a0*/  LDC R6, c[0x0][0x144] ;  /* 0x00005100ff067b82 */ /* 0x000f300000000800 */
[----:B------:R-:W4:Y:S01]  /*53b0*/  LDC R21, c[0x0][0x8d8] ;  /* 0x00023600ff157b82 */ /* 0x000f220000000800 */
[----:B--2---:R-:W-:-:S04]  /*53c0*/  ISETP.NE.U32.AND P0, PT, R14, RZ, PT ;  /* 0x000000ff0e00720c */ /* 0x004fc80003f05070 */
[----:B------:R-:W-:Y:S02]  /*53d0*/  ISETP.NE.AND.EX P0, PT, R15, RZ, PT, P0 ;  /* 0x000000ff0f00720c */ /* 0x000fe40003f05300 */
[----:B-1----:R-:W-:Y:S02]  /*53e0*/  I2FP.F32.U32 R4, R13 ;  /* 0x0000000d00047245 */ /* 0x002fe40000201000 */
[----:B---3--:R-:W-:-:S03]  /*53f0*/  I2FP.F32.U32 R18, R20 ;  /* 0x0000001400127245 */ /* 0x008fc60000201000 */
[----:B------:R-:W-:-:S06]  /*5400*/  FMUL R4, R4, UR5 ;  /* 0x0000000504047c20 */ /* 0x000fcc0008400000 */
[----:B------:R-:W1:Y:S02]  /*5410*/  F2I.U32.TRUNC.NTZ R4, R4 ;  /* 0x0000000400047305 */ /* 0x000e64000020f000 */
[----:B-1----:R-:W-:-:S04]  /*5420*/  IMAD.MOV R5, RZ, RZ, -R4 ;  /* 0x000000ffff057224 */ /* 0x002fc800078e0a04 */
[----:B----4-:R-:W-:Y:S02]  /*5430*/  IMAD R13, R6, R5, R13 ;  /* 0x00000005060d7224 */ /* 0x010fe400078e020d */
[----:B------:R-:W-:Y:S01]  /*5440*/  IMAD.MOV.U32 R6, RZ, RZ, R16 ;  /* 0x000000ffff067224 */ /* 0x000fe200078e0010 */
[----:B------:R-:W-:Y:S06]  /*5450*/  @!P0 BRA `(.L_x_109) ;  /* 0x0000000000308947 */ /* 0x000fec0003800000 */
[----:B------:R-:W1:Y:S02]  /*5460*/  LDC R5, c[0x0][0x8dc] ;  /* 0x00023700ff057b82 */ /* 0x000e640000000800 */
[----:B-1----:R-:W-:-:S05]  /*5470*/  IADD3 R5, P0, R16, R5, RZ ;  /* 0x0000000510057210 */ /* 0x002fca0007f1e0ff */
[----:B------:R-:W-:-:S04]  /*5480*/  IMAD.X R23, RZ, RZ, R17, P0 ;  /* 0x000000ffff177224 */ /* 0x000fc800000e0611 */
[----:B------:R-:W-:-:S04]  /*5490*/  IMAD.WIDE.U32 R6, R23, R14, RZ ;  /* 0x0000000e17067225 */ /* 0x000fc800078e00ff */
[----:B------:R-:W-:-:S04]  /*54a0*/  IMAD.WIDE.U32 R6, P0, R5, R15, R6 ;  /* 0x0000000f05067225 */ /* 0x000fc80007800006 */
[----:B------:R-:W-:-:S04]  /*54b0*/  IMAD.WIDE.U32 R4, R5, R14, RZ ;  /* 0x0000000e05047225 */ /* 0x000fc800078e00ff */
[----:B------:R-:W-:Y:S01]  /*54c0*/  IMAD.MOV.U32 R4, RZ, RZ, R7 ;  /* 0x000000ffff047224 */ /* 0x000fe200078e0007 */
[----:B------:R-:W-:Y:S01]  /*54d0*/  IADD3 RZ, P1, R5, R6, RZ ;  /* 0x0000000605ff7210 */ /* 0x000fe20007f3e0ff */
[----:B------:R-:W-:-:S04]  /*54e0*/  IMAD.X R5, RZ, RZ, RZ, P0 ;  /* 0x000000ffff057224 */ /* 0x000fc800000e06ff */
[----:B------:R-:W-:-:S04]  /*54f0*/  IMAD.WIDE.U32.X R4, R23, R15, R4, P1 ;  /* 0x0000000f17047225 */ /* 0x000fc800008e0404 */
[----:B------:R-:W-:Y:S02]  /*5500*/  IMAD.MOV.U32 R6, RZ, RZ, R4 ;  /* 0x000000ffff067224 */ /* 0x000fe400078e0004 */
[----:B------:R-:W-:-:S07]  /*5510*/  IMAD.MOV.U32 R22, RZ, RZ, R5 ;  /* 0x000000ffff167224 */ /* 0x000fce00078e0005 */
.L_x_109:
[----:B------:R-:W-:Y:S01]  /*5520*/  ULDC UR5, c[0x0][0x154] ;  /* 0x0000550000057ab9 */ /* 0x000fe20000000800 */
[----:B------:R-:W1:Y:S01]  /*5530*/  LDC R7, c[0x0][0x148] ;  /* 0x00005200ff077b82 */ /* 0x000e620000000800 */
[----:B------:R-:W-:Y:S01]  /*5540*/  FMUL R14, R18, UR5 ;  /* 0x00000005120e7c20 */ /* 0x000fe20008400000 */
[----:B------:R-:W-:Y:S02]  /*5550*/  ISETP.NE.AND P2, PT, R2, 0x1, PT ;  /* 0x000000010200780c */ /* 0x000fe40003f45270 */
[-CC-:B------:R-:W-:Y:S02]  /*5560*/  SHF.R.U64 R18, R6, R21.reuse, R22.reuse ;  /* 0x0000001506127219 */ /* 0x180fe40000001216 */
[----:B------:R-:W-:Y:S01]  /*5570*/  SHF.R.U32.HI R21, RZ, R21, R22 ;  /* 0x00000015ff157219 */ /* 0x000fe20000011616 */
[----:B------:R-:W2:Y:S01]  /*5580*/  F2I.U32.TRUNC.NTZ R14, R14 ;  /* 0x0000000e000e7305 */ /* 0x000ea2000020f000 */
[----:B------:R-:W3:Y:S01]  /*5590*/  LDC.64 R4, c[0x0][0x8c8] ;  /* 0x00023200ff047b82 */ /* 0x000ee20000000a00 */
[----:B------:R-:W-:-:S05]  /*55a0*/  IADD3 R23, P0, RZ, -R18, RZ ;  /* 0x80000012ff177210 */ /* 0x000fca0007f1e0ff */
[----:B------:R-:W-:Y:S02]  /*55b0*/  IMAD.X R21, RZ, RZ, ~R21, P0 ;  /* 0x000000ffff157224 */ /* 0x000fe400000e0e15 */
[----:B------:R-:W4:Y:S01]  /*55c0*/  LDC R22, c[0x0][0x8c0] ;  /* 0x00023000ff167b82 */ /* 0x000f220000000800 */
[----:B--2---:R-:W-:-:S07]  /*55d0*/  IMAD.MOV R15, RZ, RZ, -R14 ;  /* 0x000000ffff0f7224 */ /* 0x004fce00078e0a0e */
[----:B------:R-:W2:Y:S01]  /*55e0*/  LDC R27, c[0x0][0x900] ;  /* 0x00024000ff1b7b82 */ /* 0x000ea20000000800 */
[----:B-1----:R-:W-:-:S07]  /*55f0*/  @P2 IMAD R13, R7, R15, R20 ;  /* 0x0000000f070d2224 */ /* 0x002fce00078e0214 */
[----:B------:R-:W1:Y:S01]  /*5600*/  LDC.64 R14, c[0x0][0x8e8] ;  /* 0x00023a00ff0e7b82 */ /* 0x000e620000000a00 */
[----:B---3--:R-:W-:-:S04]  /*5610*/  IMAD R6, R21, R4, RZ ;  /* 0x0000000415067224 */ /* 0x008fc800078e02ff */
[C---:B------:R-:W-:Y:S02]  /*5620*/  IMAD R7, R23.reuse, R5, R6 ;  /* 0x0000000517077224 */ /* 0x040fe400078e0206 */
[----:B------:R-:W-:Y:S01]  /*5630*/  IMAD.WIDE.U32 R4, R23, R4, R16 ;  /* 0x0000000417047225 */ /* 0x000fe200078e0010 */
[----:B------:R-:W3:Y:S03]  /*5640*/  LDC R6, c[0x0][0x8b0] ;  /* 0x00022c00ff067b82 */ /* 0x000ee60000000800 */
[----:B------:R-:W-:-:S05]  /*5650*/  IMAD.IADD R5, R5, 0x1, R7 ;  /* 0x0000000105057824 */ /* 0x000fca00078e0207 */
[-CC-:B----4-:R-:W-:Y:S01]  /*5660*/  SHF.R.U64 R26, R4, R22.reuse, R5.reuse ;  /* 0x00000016041a7219 */ /* 0x190fe20000001205 */
[----:B------:R-:W4:Y:S01]  /*5670*/  LDC R25, c[0x0][0x8f0] ;  /* 0x00023c00ff197b82 */ /* 0x000f220000000800 */
[----:B------:R-:W-:Y:S02]  /*5680*/  SHF.R.U32.HI R5, RZ, R22, R5 ;  /* 0x00000016ff057219 */ /* 0x000fe40000011605 */
[----:B-1----:R-:W-:-:S05]  /*5690*/  ISETP.NE.U32.AND P0, PT, R14, RZ, PT ;  /* 0x000000ff0e00720c */ /* 0x002fca0003f05070 */
[----:B------:R-:W1:Y:S01]  /*56a0*/  LDC R24, c[0x0][0x8e0] ;  /* 0x00023800ff187b82 */ /* 0x000e620000000800 */
[----:B------:R-:W-:Y:S02]  /*56b0*/  ISETP.NE.AND.EX P0, PT, R15, RZ, PT, P0 ;  /* 0x000000ff0f00720c */ /* 0x000fe40003f05300 */
[----:B---3--:R-:W-:-:S05]  /*56c0*/  SHF.R.U64 R23, R26, R6, R5 ;  /* 0x000000061a177219 */ /* 0x008fca0000001205 */
[----:B------:R-:W3:Y:S01]  /*56d0*/  LDC R22, c[0x0][0x8b8] ;  /* 0x00022e00ff167b82 */ /* 0x000ee20000000800 */
[----:B------:R-:W-:-:S04]  /*56e0*/  SHF.R.U32.HI R4, RZ, R6, R5 ;  /* 0x00000006ff047219 */ /* 0x000fc80000011605 */
[-CC-:B--2---:R-:W-:Y:S02]  /*56f0*/  SHF.R.U64 R21, R23, R27.reuse, R4.reuse ;  /* 0x0000001b17157219 */ /* 0x184fe40000001204 */
[----:B------:R-:W-:Y:S01]  /*5700*/  SHF.R.U32.HI R27, RZ, R27, R4 ;  /* 0x0000001bff1b7219 */ /* 0x000fe20000011604 */
[----:B------:R-:W2:Y:S02]  /*5710*/  LDC R20, c[0x0][0x8a8] ;  /* 0x00022a00ff147b82 */ /* 0x000ea40000000800 */
[----:B------:R-:W-:Y:S02]  /*5720*/  IMAD.MOV.U32 R4, RZ, RZ, R21 ;  /* 0x000000ffff047224 */ /* 0x000fe400078e0015 */
[----:B------:R-:W-:Y:S01]  /*5730*/  IMAD.MOV.U32 R5, RZ, RZ, R27 ;  /* 0x000000ffff057224 */ /* 0x000fe200078e001b */
[----:B----4-:R-:W-:Y:S06]  /*5740*/  @!P0 BRA `(.L_x_110) ;  /* 0x0000000000288947 */ /* 0x010fec0003800000 */
[----:B------:R-:W4:Y:S02]  /*5750*/  LDC R4, c[0x0][0x8f4] ;  /* 0x00023d00ff047b82 */ /* 0x000f240000000800 */
[----:B----4-:R-:W-:-:S05]  /*5760*/  IADD3 R5, P0, R21, R4, RZ ;  /* 0x0000000415057210 */ /* 0x010fca0007f1e0ff */
[----:B------:R-:W-:-:S04]  /*5770*/  IMAD.X R27, RZ, RZ, R27, P0 ;  /* 0x000000ffff1b7224 */ /* 0x000fc800000e061b */
[----:B------:R-:W-:-:S04]  /*5780*/  IMAD.WIDE.U32 R6, R27, R14, RZ ;  /* 0x0000000e1b067225 */ /* 0x000fc800078e00ff */
[----:B------:R-:W-:-:S04]  /*5790*/  IMAD.WIDE.U32 R6, P0, R5, R15, R6 ;  /* 0x0000000f05067225 */ /* 0x000fc80007800006 */
[----:B------:R-:W-:-:S04]  /*57a0*/  IMAD.WIDE.U32 R4, R5, R14, RZ ;  /* 0x0000000e05047225 */ /* 0x000fc800078e00ff */
[----:B------:R-:W-:Y:S01]  /*57b0*/  IMAD.MOV.U32 R4, RZ, RZ, R7 ;  /* 0x000000ffff047224 */ /* 0x000fe200078e0007 */
[----:B------:R-:W-:Y:S01]  /*57c0*/  IADD3 RZ, P1, R5, R6, RZ ;  /* 0x0000000605ff7210 */ /* 0x000fe20007f3e0ff */
[----:B------:R-:W-:-:S04]  /*57d0*/  IMAD.X R5, RZ, RZ, RZ, P0 ;  /* 0x000000ffff057224 */ /* 0x000fc800000e06ff */
[----:B------:R-:W-:-:S08]  /*57e0*/  IMAD.WIDE.U32.X R4, R27, R15, R4, P1 ;  /* 0x0000000f1b047225 */ /* 0x000fd000008e0404 */
.L_x_110:
[----:B------:R-:W-:Y:S02]  /*57f0*/  SHF.R.U64 R25, R4, R25, R5 ;  /* 0x0000001904197219 */ /* 0x000fe40000001205 */
[----:B------:R-:W-:Y:S02]  /*5800*/  LOP3.LUT R4, R23, R12, RZ, 0xc0, !PT ;  /* 0x0000000c17047212 */ /* 0x000fe400078ec0ff */
[----:B------:R-:W-:Y:S01]  /*5810*/  LOP3.LUT R6, R26, R11, RZ, 0xc0, !PT ;  /* 0x0000000b1a067212 */ /* 0x000fe200078ec0ff */
[----:B------:R-:W-:Y:S02]  /*5820*/  IMAD.MOV R5, RZ, RZ, -R25 ;  /* 0x000000ffff057224 */ /* 0x000fe400078e0a19 */
[----:B------:R-:W-:Y:S02]  /*5830*/  IMAD R4, R9, R25, R4 ;  /* 0x0000001909047224 */ /* 0x000fe400078e0204 */
[----:B-1----:R-:W-:Y:S02]  /*5840*/  IMAD R21, R5, R24, R21 ;  /* 0x0000001805157224 */ /* 0x002fe400078e0215 */
[----:B---3--:R-:W-:-:S02]  /*5850*/  IMAD R13, R4, R22, R13 ;  /* 0x00000016040d7224 */ /* 0x008fc400078e020d */
[----:B--2---:R-:W-:Y:S02]  /*5860*/  IMAD R6, R21, R20, R6 ;  /* 0x0000001415067224 */ /* 0x004fe400078e0206 */
[----:B------:R-:W-:-:S03]  /*5870*/  IMAD.MOV.U32 R4, RZ, RZ, 0x1 ;  /* 0x00000001ff047424 */ /* 0x000fc600078e00ff */
[----:B------:R-:W-:Y:S02]  /*5880*/  SEL R20, R6, R13, !P2 ;  /* 0x0000000d06147207 */ /* 0x000fe40005000000 */
[----:B------:R-:W-:Y:S01]  /*5890*/  SEL R21, R13, R6, !P2 ;  /* 0x000000060d157207 */ /* 0x000fe20005000000 */
[----:B------:R-:W-:-:S07]  /*58a0*/  IMAD.MOV.U32 R13, RZ, RZ, R18 ;  /* 0x000000ffff0d7224 */ /* 0x000fce00078e0012 */
.L_x_108:
[----:B------:R-:W-:-:S13]  /*58b0*/  LOP3.LUT P0, RZ, R4, 0xff, RZ, 0xc0, !PT ;  /* 0x000000ff04ff7812 */ /* 0x000fda000780c0ff */
[----:B------:R-:W-:Y:S05]  /*58c0*/  @P0 BRA `(.L_x_111) ;  /* 0xfffffff000f00947 */ /* 0x000fea000383ffff */
.L_x_91:
[----:B------:R-:W-:-:S13]  /*58d0*/  ELECT P0, URZ, PT ;  /* 0x00000000003f782f */ /* 0x000fda0003800000 */
[----:B------:R-:W-:Y:S05]  /*58e0*/  @!P0 BRA `(.L_x_15) ;  /* 0x0000001400148947 */ /* 0x000fea0003800000 */
[----:B------:R-:W-:-:S04]  /*58f0*/  LOP3.LUT R19, R19, 0x2, RZ, 0xfc, !PT ;  /* 0x0000000213137812 */ /* 0x000fc800078efcff */
[----:B------:R-:W-:-:S13]  /*5900*/  ISETP.NE.AND P1, PT, R19, 0x3, PT ;  /* 0x000000031300780c */ /* 0x000fda0003f25270 */
[----:B------:R-:W-:Y:S05]  /*5910*/  @!P1 BRA `(.L_x_112) ;  /* 0x0000000000049947 */ /* 0x000fea0003800000 */
[----:B------:R-:W-:Y:S01]  /*5920*/  BPT.TRAP 0x1 ;  /* 0x000000040000795c */ /* 0x000fe20000300000 */
.L_x_112:
[----:B------:R-:W-:Y:S01]  /*5930*/  IMAD.U32 R7, RZ, RZ, UR41 ;  /* 0x00000029ff077e24 */ /* 0x000fe2000f8e00ff */
[----:B------:R-:W-:Y:S01]  /*5940*/  MOV R0, 0x400 ;  /* 0x0000040000007802 */ /* 0x000fe20000000f00 */
[----:B------:R-:W-:-:S03]  /*5950*/  IMAD.U32 R2, RZ, RZ, UR4 ;  /* 0x00000004ff027e24 */ /* 0x000fc6000f8e00ff */
[----:B------:R-:W-:Y:S02]  /*5960*/  LEA R7, R7, R0, 0x18 ;  /* 0x0000000007077211 */ /* 0x000fe400078ec0ff */
[----:B------:R-:W-:-:S03]  /*5970*/  SHF.L.U32 R0, R8, 0x1f, RZ ;  /* 0x0000001f08007819 */ /* 0x000fc600000006ff */
[----:B-1---5:R-:W-:-:S04]  /*5980*/  IMAD R3, R2, 0x8, R7 ;  /* 0x0000000802037824 */ /* 0x022fc800078e0207 */
[----:B------:R-:W1:Y:S02]  /*5990*/  SYNCS.PHASECHK.TRANS64.TRYWAIT P0, [R3+URZ+0x98], R0 ;  /* 0x00009800030075a7 */ /* 0x000e64000800017f */
[----:B-1----:R-:W-:Y:S05]  /*59a0*/  @!P0 BRA `(.L_x_113) ;  /* 0x0000001400888947 */ /* 0x002fea0003800000 */
.L_x_144:
[----:B------:R-:W-:Y:S05]  /*59b0*/  @!P1 BRA `(.L_x_114) ;  /* 0x0000000000049947 */ /* 0x000fea0003800000 */
[----:B------:R-:W-:Y:S01]  /*59c0*/  BPT.TRAP 0x1 ;  /* 0x000000040000795c */ /* 0x000fe20000300000 */
.L_x_114:
[----:B------:R-:W-:-:S04]  /*59d0*/  UIADD3 UR5, UR4, 0x1, URZ ;  /* 0x0000000104057890 */ /* 0x000fc8000fffe03f */
[----:B------:R-:W-:Y:S02]  /*59e0*/  UISETP.NE.AND UP0, UPT, UR5, 0x3, UPT ;  /* 0x000000030500788c */ /* 0x000fe4000bf05270 */
[----:B------:R-:W-:Y:S02]  /*59f0*/  IMAD.U32 R2, RZ, RZ, UR5 ;  /* 0x00000005ff027e24 */ /* 0x000fe4000f8e00ff */
[----:B------:R-:W-:Y:S02]  /*5a00*/  USEL UR5, URZ, 0x1, UP0 ;  /* 0x000000013f057887 */ /* 0x000fe40008000000 */
[----:B------:R-:W-:-:S04]  /*5a10*/  PLOP3.LUT P0, PT, PT, PT, UP0, 0x80, 0x0 ;  /* 0x000000000000781c */ /* 0x000fc80003f0f008 */
[----:B------:R-:W-:Y:S02]  /*5a20*/  SEL R2, R2, RZ, P0 ;  /* 0x000000ff02027207 */ /* 0x000fe40000000000 */
[----:B-1----:R-:W-:-:S03]  /*5a30*/  LOP3.LUT R3, R8, UR5, RZ, 0x3c, !PT ;  /* 0x0000000508037c12 */ /* 0x002fc6000f8e3cff */
[----:B--2---:R-:W-:Y:S01]  /*5a40*/  IMAD R5, R2, 0x8, R7 ;  /* 0x0000000802057824 */ /* 0x004fe200078e0207 */
[----:B------:R-:W-:-:S04]  /*5a50*/  SHF.L.U32 R0, R3, 0x1f, RZ ;  /* 0x0000001f03007819 */ /* 0x000fc800000006ff */
[----:B------:R-:W1:Y:S02]  /*5a60*/  SYNCS.PHASECHK.TRANS64.TRYWAIT P0, [R5+URZ+0x98], R0 ;  /* 0x00009800050075a7 */ /* 0x000e64000800017f */
[----:B-1----:R-:W-:Y:S05]  /*5a70*/  @!P0 BRA `(.L_x_115) ;  /* 0x0000001400688947 */ /* 0x002fea0003800000 */
.L_x_145:
[----:B------:R-:W-:Y:S05]  /*5a80*/  @!P1 BRA `(.L_x_116) ;  /* 0x0000000000049947 */ /* 0x000fea0003800000 */
[----:B------:R-:W-:Y:S01]  /*5a90*/  BPT.TRAP 0x1 ;  /* 0x000000040000795c */ /* 0x000fe20000300000 */
.L_x_116:
[----:B-1----:R-:W-:-:S05]  /*5aa0*/  VIADD R0, R2, 0x1 ;  /* 0x0000000102007836 */ /* 0x002fca0000000000 */
[----:B------:R-:W-:-:S04]  /*5ab0*/  ISETP.NE.AND P0, PT, R0, 0x3, PT ;  /* 0x000000030000780c */ /* 0x000fc80003f05270 */
[----:B------:R-:W-:Y:S02]  /*5ac0*/  SEL R2, RZ, 0x1, P0 ;  /* 0x00000001ff027807 */ /* 0x000fe40000000000 */
[----:B------:R-:W-:Y:S02]  /*5ad0*/  SEL R0, R0, RZ, P0 ;  /* 0x000000ff00007207 */ /* 0x000fe40000000000 */
[----:B------:R-:W-:-:S03]  /*5ae0*/  LOP3.LUT R2, R3, R2, RZ, 0x3c, !PT ;  /* 0x0000000203027212 */ /* 0x000fc600078e3cff */
[----:B------:R-:W-:Y:S01]  /*5af0*/  IMAD R3, R0, 0x8, R7 ;  /* 0x0000000800037824 */ /* 0x000fe200078e0207 */
[----:B------:R-:W-:-:S07]  /*5b00*/  SHF.L.U32 R0, R2, 0x1f, RZ ;  /* 0x0000001f02007819 */ /* 0x000fce00000006ff */
.L_x_117:
[----:B-1----:R1:W2:Y:S02]  /*5b10*/  SYNCS.PHASECHK.TRANS64.TRYWAIT P0, [R3+URZ+0x98], R0 ;  /* 0x00009800030075a7 */ /* 0x0022a4000800017f */
[----:B--2---:R-:W-:Y:S05]  /*5b20*/  @!P0 NANOSLEEP.SYNCS 0x989680 ;  /* 0x009896800000895d */ /* 0x004fea0003900000 */
[----:B------:R-:W2:Y:S02]  /*5b30*/  @!P0 SYNCS.PHASECHK.TRANS64 P0, [R3+URZ+0x98], R0 ;  /* 0x00009800030085a7 */ /* 0x000ea4000800007f */
[----:B--2---:R-:W-:Y:S05]  /*5b40*/  @P0 BRA `(.L_x_15) ;  /* 0x00000010007c0947 */ /* 0x004fea0003800000 */
[----:B------:R-:W-:Y:S05]  /*5b50*/  BRA `(.L_x_117) ;  /* 0xfffffffc00ec7947 */ /* 0x000fea000383ffff */
.L_x_86:
[----:B------:R-:W-:Y:S01]  /*5b60*/  LOP3.LUT P0, RZ, R8, 0xff, RZ, 0xc0, !PT ;  /* 0x000000ff08ff7812 */ /* 0x000fe2000780c0ff */
[----:B------:R-:W-:Y:S02]  /*5b70*/  IMAD.MOV.U32 R10, RZ, RZ, 0x1 ;  /* 0x00000001ff0a7424 */ /* 0x000fe400078e00ff */
[----:B------:R-:W-:-:S10]  /*5b80*/  IMAD.MOV.U32 R9, RZ, RZ, RZ ;  /* 0x000000ffff097224 */ /* 0x000fd400078e00ff */
[----:B------:R-:W-:Y:S05]  /*5b90*/  @!P0 BRA `(.L_x_118) ;  /* 0x0000000c00248947 */ /* 0x000fea0003800000 */
[----:B------:R-:W2:Y:S01]  /*5ba0*/  LDC R0, c[0x0][0x28c] ;  /* 0x0000a300ff007b82 */ /* 0x000ea20000000800 */
[----:B------:R-:W-:Y:S01]  /*5bb0*/  ULDC UR7, c[0x0][0x900] ;  /* 0x0002400000077ab9 */ /* 0x000fe20000000800 */
[----:B------:R-:W-:Y:S01]  /*5bc0*/  UMOV UR8, 0xffffffff ;  /* 0xffffffff00087882 */ /* 0x000fe20000000000 */
[----:B------:R-:W-:Y:S01]  /*5bd0*/  BSSY B0, `(.L_x_118) ;  /* 0x00000c5000007945 */ /* 0x000fe20003800000 */
[----:B-1----:R-:W-:Y:S01]  /*5be0*/  USHF.L.U32 UR4, UR41, 0x5, URZ ;  /* 0x0000000529047899 */ /* 0x002fe2000800063f */
[----:B------:R-:W-:Y:S01]  /*5bf0*/  LOP3.LUT R11, R22, 0x2, RZ, 0xfc, !PT ;  /* 0x00000002160b7812 */ /* 0x000fe200078efcff */
[----:B------:R-:W-:Y:S01]  /*5c00*/  USHF.L.U32 UR5, UR41, 0xb, URZ ;  /* 0x0000000b29057899 */ /* 0x000fe2000800063f */
[----:B------:R-:W-:Y:S01]  /*5c10*/  IMAD.MOV.U32 R10, RZ, RZ, 0x1 ;  /* 0x00000001ff0a7424 */ /* 0x000fe200078e00ff */
[----:B------:R-:W-:Y:S01]  /*5c20*/  USHF.L.U32 UR8, UR8, UR7, URZ ;  /* 0x0000000708087299 */ /* 0x000fe2000800063f */
[----:B------:R-:W-:Y:S01]  /*5c30*/  IMAD.MOV.U32 R9, RZ, RZ, RZ ;  /* 0x000000ffff097224 */ /* 0x000fe200078e00ff */
[----:B------:R-:W-:Y:S01]  /*5c40*/  ULDC UR6, c[0x0][0x8a8] ;  /* 0x00022a0000067ab9 */ /* 0x000fe20000000800 */
[----:B------:R-:W-:Y:S01]  /*5c50*/  UMOV UR9, 0x1 ;  /* 0x0000000100097882 */ /* 0x000fe20000000000 */
[----:B------:R-:W-:-:S02]  /*5c60*/  ULOP3.LUT UR4, UR4, 0x20, URZ, 0xc0, !UPT ;  /* 0x0000002004047892 */ /* 0x000fc4000f8ec03f */
[----:B------:R-:W-:Y:S02]  /*5c70*/  ULOP3.LUT UR5, UR5, 0x800, URZ, 0xc0, !UPT ;  /* 0x0000080005057892 */ /* 0x000fe4000f8ec03f */
[----:B------:R-:W-:Y:S02]  /*5c80*/  UIADD3 UR17, UR6, -0x1, URZ ;  /* 0xffffffff06117890 */ /* 0x000fe4000fffe03f */
[----:B------:R-:W-:Y:S02]  /*5c90*/  USHF.L.U32 UR19, UR9, UR7, URZ ;  /* 0x0000000709137299 */ /* 0x000fe4000800063f */
[----:B------:R-:W-:Y:S01]  /*5ca0*/  ULOP3.LUT UR18, URZ, UR8, URZ, 0x33, !UPT ;  /* 0x000000083f127292 */ /* 0x000fe2000f8e333f */
[----:B------:R-:W-:Y:S01]  /*5cb0*/  ULDC.64 UR22, c[0x0][0x198] ;  /* 0x0000660000167ab9 */ /* 0x000fe20000000a00 */
[----:B--2---:R-:W-:-:S05]  /*5cc0*/  VIADD R0, R0, 0x3f ;  /* 0x0000003f00007836 */ /* 0x004fca0000000000 */
[----:B------:R-:W-:-:S04]  /*5cd0*/  SHF.R.S32.HI R3, RZ, 0x1f, R0 ;  /* 0x0000001fff037819 */ /* 0x000fc80000011400 */
[----:B------:R-:W-:Y:S01]  /*5ce0*/  LEA.HI R3, R3, R0, RZ, 0x6 ;  /* 0x0000000003037211 */ /* 0x000fe200078f30ff */
[----:B------:R-:W-:-:S03]  /*5cf0*/  IMAD.MOV.U32 R0, RZ, RZ, 0x1 ;  /* 0x00000001ff007424 */ /* 0x000fc600078e00ff */
[--C-:B------:R-:W-:Y:S02]  /*5d00*/  SHF.R.S32.HI R8, RZ, 0x6, R3.reuse ;  /* 0x00000006ff087819 */ /* 0x100fe40000011403 */
[----:B------:R-:W-:-:S03]  /*5d10*/  PRMT R3, R0, 0x7610, R3 ;  /* 0x0000761000037816 */ /* 0x000fc60000000003 */
[----:B------:R-:W-:-:S07]  /*5d20*/  VIADD R0, R8, 0x1 ;  /* 0x0000000108007836 */ /* 0x000fce0000000000 */
.L_x_129:
[----:B------:R-:W-:-:S03]  /*5d30*/  UMOV UR6, 0xffffffff ;  /* 0xffffffff00067882 */ /* 0x000fc60000000000 */
[----:B------:R-:W-:Y:S05]  /*5d40*/  BRA.DIV UR6, `(.L_x_119) ;  /* 0x0000001206c87947 */ /* 0x000fea000b800000 */
[----:B------:R-:W-:-:S13]  /*5d50*/  ELECT P6, URZ, PT ;  /* 0x00000000003f782f */ /* 0x000fda00038c0000 */
.L_x_148:
[----:B------:R-:W1:Y:S01]  /*5d60*/  LDC R4, c[0x0][0x28c] ;  /* 0x0000a300ff047b82 */ /* 0x000e620000000800 */
[----:B------:R-:W-:Y:S01]  /*5d70*/  BSSY B1, `(.L_x_120) ;  /* 0x0000038000017945 */ /* 0x000fe20003800000 */
[----:B-1----:R-:W-:-:S13]  /*5d80*/  ISETP.LT.OR P6, PT, R4, 0x1, !P6 ;  /* 0x000000010400780c */ /* 0x002fda00077c1670 */
[----:B------:R-:W-:Y:S05]  /*5d90*/  @P6 BRA `(.L_x_121) ;  /* 0x0000000000d46947 */ /* 0x000fea0003800000 */
[----:B------:R-:W-:Y:S01]  /*5da0*/  LEA R20, R20, UR4, 0x6 ;  /* 0x0000000414147c11 */ /* 0x000fe2000f8e30ff */
[----:B------:R-:W-:Y:S02]  /*5db0*/  IMAD.SHL.U32 R21, R21, 0x80, RZ ;  /* 0x0000008015157824 */ /* 0x000fe400078e00ff */
[----:B------:R-:W-:Y:S02]  /*5dc0*/  IMAD.MOV.U32 R19, RZ, RZ, RZ ;  /* 0x000000ffff137224 */ /* 0x000fe400078e00ff */
[----:B------:R-:W-:Y:S02]  /*5dd0*/  IMAD.MOV.U32 R4, RZ, RZ, R0 ;  /* 0x000000ffff047224 */ /* 0x000fe400078e0000 */
[----:B------:R-:W-:Y:S02]  /*5de0*/  IMAD.MOV.U32 R5, RZ, RZ, R10 ;  /* 0x000000ffff057224 */ /* 0x000fe400078e000a */
[----:B------:R-:W-:-:S07]  /*5df0*/  IMAD.MOV.U32 R6, RZ, RZ, R9 ;  /* 0x000000ffff067224 */ /* 0x000fce00078e0009 */
.L_x_124:
[----:B------:R-:W1:Y:S01]  /*5e00*/  S2R R12, SR_CgaCtaId ;  /* 0x00000000000c7919 */ /* 0x000e620000008800 */
[----:B------:R-:W-:Y:S02]  /*5e10*/  MOV R7, 0x400 ;  /* 0x0000040000077802 */ /* 0x000fe40000000f00 */
[----:B------:R-:W-:Y:S02]  /*5e20*/  LOP3.LUT P1, RZ, R18, 0x7f, RZ, 0xc0, !PT ;  /* 0x0000007f12ff7812 */ /* 0x000fe4000782c0ff */
[----:B-1----:R-:W-:Y:S02]  /*5e30*/  LEA R15, R12, R7, 0x18 ;  /* 0x000000070c0f7211 */ /* 0x002fe400078ec0ff */
[----:B------:R-:W-:-:S09]  /*5e40*/  SHF.L.U32 R7, R5, 0x1f, RZ ;  /* 0x0000001f05077819 */ /* 0x000fd200000006ff */
[----:B------:R-:W1:Y:S01]  /*5e50*/  @!P1 LDC R12, c[0x0][0x500] ;  /* 0x00014000ff0c9b82 */ /* 0x000e620000000800 */
[----:B------:R-:W-:-:S04]  /*5e60*/  IMAD R14, R6, 0x8, R15 ;  /* 0x00000008060e7824 */ /* 0x000fc800078e020f */
[----:B------:R-:W2:Y:S02]  /*5e70*/  SYNCS.PHASECHK.TRANS64.TRYWAIT P0, [R14+URZ+0x40], R7 ;  /* 0x000040070e0075a7 */ /* 0x000ea4000800017f */
[----:B--2---:R-:W-:Y:S05]  /*5e80*/  @!P0 BRA `(.L_x_122) ;  /* 0x0000001000988947 */ /* 0x004fea0003800000 */
.L_x_149:
[----:B--2---:R-:W-:Y:S01]  /*5e90*/  PRMT R7, R11, 0x9910, RZ ;  /* 0x000099100b077816 */ /* 0x004fe200000000ff */
[----:B-1----:R1:W-:Y:S03]  /*5ea0*/  @!P1 SYNCS.ARRIVE.TRANS64 RZ, [R14+URZ], R12 ;  /* 0x0000000c0eff99a7 */ /* 0x0023e6000800003f */
[----:B------:R-:W-:-:S13]  /*5eb0*/  ISETP.NE.AND P0, PT, R7, 0x2, PT ;  /* 0x000000020700780c */ /* 0x000fda0003f05270 */
[----:B-1----:R-:W-:Y:S05]  /*5ec0*/  @P0 BRA `(.L_x_123) ;  /* 0x0000000000040947 */ /* 0x002fea0003800000 */
[----:B------:R-:W-:Y:S01]  /*5ed0*/  BPT.TRAP 0x1 ;  /* 0x000000040000795c */ /* 0x000fe20000300000 */
.L_x_123:
[C---:B------:R-:W-:Y:S01]  /*5ee0*/  LEA R7, R6.reuse, UR5, 0xc ;  /* 0x0000000506077c11 */ /* 0x040fe2000f8e60ff */
[--C-:B------:R-:W-:Y:S01]  /*5ef0*/  IMAD R12, R6, 0x4000, R15.reuse ;  /* 0x00004000060c7824 */ /* 0x100fe200078e020f */
[----:B------:R-:W-:Y:S01]  /*5f00*/  R2UR UR9, R14 ;  /* 0x000000000e0972ca */ /* 0x000fe200000e0000 */
[----:B------:R-:W-:Y:S01]  /*5f10*/  VIADD R4, R4, 0xffffffff ;  /* 0xffffffff04047836 */ /* 0x000fe20000000000 */
[----:B------:R-:W-:Y:S01]  /*5f20*/  UIADD3 UR6, UP0, UR22, 0xf0, URZ ;  /* 0x000000f016067890 */ /* 0x000fe2000ff1e03f */
[----:B------:R-:W-:Y:S01]  /*5f30*/  IMAD R7, R7, 0x2, R15 ;  /* 0x0000000207077824 */ /* 0x000fe200078e020f */
[----:B------:R-:W-:Y:S01]  /*5f40*/  R2UR UR7, R12 ;  /* 0x000000000c0772ca */ /* 0x000fe200000e0000 */
[----:B------:R-:W-:Y:S01]  /*5f50*/  UIADD3 UR24, UP1, UR22, 0x1f0, URZ ;  /* 0x000001f016187890 */ /* 0x000fe2000ff3e03f */
[----:B------:R-:W-:Y:S01]  /*5f60*/  R2UR UR11, R21 ;  /* 0x00000000150b72ca */ /* 0x000fe200000e0000 */
[----:B------:R-:W-:Y:S01]  /*5f70*/  VIADD R6, R6, 0x1 ;  /* 0x0000000106067836 */ /* 0x000fe20000000000 */
[----:B------:R-:W-:Y:S01]  /*5f80*/  R2UR UR8, R7 ;  /* 0x00000000070872ca */ /* 0x000fe200000e0000 */
[----:B------:R-:W-:Y:S01]  /*5f90*/  UIADD3.X UR25, URZ, UR23, URZ, UP1, !UPT ;  /* 0x000000173f197290 */ /* 0x000fe20008ffe43f */
[----:B------:R-:W-:Y:S01]  /*5fa0*/  R2UR UR10, R19 ;  /* 0x00000000130a72ca */ /* 0x000fe200000e0000 */
[----:B------:R-:W-:Y:S01]  /*5fb0*/  UMOV UR14, 0x0 ;  /* 0x00000000000e7882 */ /* 0x000fe20000000000 */
[----:B------:R-:W-:Y:S01]  /*5fc0*/  R2UR UR12, R13 ;  /* 0x000000000d0c72ca */ /* 0x000fe200000e0000 */
[----:B------:R-:W-:Y:S01]  /*5fd0*/  UMOV UR15, 0x10000000 ;  /* 0x10000000000f7882 */ /* 0x000fe20000000000 */
[----:B------:R-:W-:Y:S01]  /*5fe0*/  R2UR UR20, R20 ;  /* 0x00000000141472ca */ /* 0x000fe200000e0000 */
[----:B------:R-:W-:Y:S01]  /*5ff0*/  UMOV UR21, 0x30000 ;  /* 0x0003000000157882 */ /* 0x000fe20000000000 */
[----:B------:R-:W-:Y:S01]  /*6000*/  ISETP.GT.AND P1, PT, R4, 0x1, PT ;  /* 0x000000010400780c */ /* 0x000fe20003f24270 */
[----:B------:R-:W-:Y:S01]  /*6010*/  UIADD3 UR13, UR7, 0x6400, URZ ;  /* 0x00006400070d7890 */ /* 0x000fe2000fffe03f */
[----:B------:R-:W-:Y:S01]  /*6020*/  ISETP.NE.AND P0, PT, R6, 0x8, PT ;  /* 0x000000080600780c */ /* 0x000fe20003f05270 */
[----:B------:R-:W-:Y:S01]  /*6030*/  UIADD3.X UR7, URZ, UR23, URZ, UP0, !UPT ;  /* 0x000000173f077290 */ /* 0x000fe200087fe43f */
[----:B------:R-:W-:Y:S01]  /*6040*/  VIADD R19, R19, 0x40 ;  /* 0x0000004013137836 */ /* 0x000fe20000000000 */
[----:B------:R-:W-:Y:S01]  /*6050*/  UIADD3 UR16, UR8, 0x26400, URZ ;  /* 0x0002640008107890 */ /* 0x000fe2000fffe03f */
[----:B------:R-:W-:-:S02]  /*6060*/  SEL R12, RZ, 0x1, P0 ;  /* 0x00000001ff0c7807 */ /* 0x000fc40000000000 */
[----:B------:R-:W-:Y:S01]  /*6070*/  UMOV UR8, UR13 ;  /* 0x0000000d00087c82 */ /* 0x000fe20008000000 */
[----:B------:R-:W-:Y:S02]  /*6080*/  SEL R6, R6, RZ, P0 ;  /* 0x000000ff06067207 */ /* 0x000fe40000000000 */
[----:B------:R-:W-:Y:S01]  /*6090*/  LOP3.LUT R5, R5, R12, RZ, 0x3c, !PT ;  /* 0x0000000c05057212 */ /* 0x000fe200078e3cff */
[----:B------:R1:W-:Y:S02]  /*60a0*/  UTMALDG.3D [UR8], [UR6], desc[UR14] ;  /* 0x00000e08060075b4 */ /* 0x0003e40008011000 */
[----:B-1----:R-:W-:Y:S01]  /*60b0*/  UMOV UR8, UR16 ;  /* 0x0000001000087c82 */ /* 0x002fe20008000000 */
[----:B------:R-:W-:Y:S02]  /*60c0*/  UMOV UR11, UR20 ;  /* 0x00000014000b7c82 */ /* 0x000fe40008000000 */
[----:B------:R1:W-:Y:S02]  /*60d0*/  UTMALDG.3D.MULTICAST [UR8], [UR24], UR21, desc[UR14] ;  /* 0x00000e08180073b4 */ /* 0x0003e40008011815 */
[----:B-1----:R-:W-:Y:S05]  /*60e0*/  @P1 BRA `(.L_x_124) ;  /* 0xfffffffc00441947 */ /* 0x002fea000383ffff */
.L_x_121:
[----:B------:R-:W-:Y:S05]  /*60f0*/  BSYNC B1 ;  /* 0x0000000000017941 */ /* 0x000fea0003800000 */
.L_x_120:
[----:B------:R-:W-:Y:S01]  /*6100*/  LOP3.LUT P1, RZ, R3, 0xff, RZ, 0xc0, !PT ;  /* 0x000000ff03ff7812 */ /* 0x000fe2000782c0ff */
[----:B------:R-:W-:Y:S01]  /*6110*/  IMAD.IADD R9, R8, 0x1, R9 ;  /* 0x0000000108097824 */ /* 0x000fe200078e0209 */
[----:B------:R-:W-:Y:S01]  /*6120*/  IADD3 R16, P2, R16, UR36, RZ ;  /* 0x0000002410107c10 */ /* 0x000fe2000ff5e0ff */
[----:B------:R-:W-:Y:S01]  /*6130*/  ULDC.64 UR6, c[0x0][0x8f8] ;  /* 0x00023e0000067ab9 */ /* 0x000fe20000000a00 */
[----:B------:R-:W-:Y:S01]  /*6140*/  BSSY B1, `(.L_x_125) ;  /* 0x000006b000017945 */ /* 0x000fe20003800000 */
[----:B------:R-:W-:Y:S01]  /*6150*/  IMAD.MOV.U32 R21, RZ, RZ, -0x1 ;  /* 0xffffffffff157424 */ /* 0x000fe200078e00ff */
[----:B------:R-:W-:Y:S01]  /*6160*/  SHF.R.U32.HI R3, RZ, 0x3, R9 ;  /* 0x00000003ff037819 */ /* 0x000fe20000011609 */
[----:B------:R-:W-:Y:S01]  /*6170*/  IMAD.MOV.U32 R20, RZ, RZ, -0x1 ;  /* 0xffffffffff147424 */ /* 0x000fe200078e00ff */
[----:B------:R-:W-:Y:S01]  /*6180*/  ISETP.GT.U32.AND P0, PT, R9, 0x7, PT ;  /* 0x000000070900780c */ /* 0x000fe20003f04070 */
[----:B------:R-:W-:Y:S01]  /*6190*/  IMAD.MOV.U32 R13, RZ, RZ, -0x1 ;  /* 0xffffffffff0d7424 */ /* 0x000fe200078e00ff */
[----:B------:R-:W-:-:S02]  /*61a0*/  LOP3.LUT R3, R3, 0x1, RZ, 0xc0, !PT ;  /* 0x0000000103037812 */ /* 0x000fc400078ec0ff */
[----:B------:R-:W-:Y:S01]  /*61b0*/  ISETP.LT.U32.AND P0, PT, R8, 0x8, P0 ;  /* 0x000000080800780c */ /* 0x000fe20000701070 */
[----:B------:R-:W1:Y:S01]  /*61c0*/  @P1 S2R R5, SR_CgaCtaId ;  /* 0x0000000000051919 */ /* 0x000e620000008800 */
[----:B------:R-:W-:Y:S02]  /*61d0*/  @P1 MOV R4, 0x400 ;  /* 0x0000040000041802 */ /* 0x000fe40000000f00 */
[----:B------:R-:W-:Y:S02]  /*61e0*/  IADD3.X R17, R17, UR42, RZ, P2, !PT ;  /* 0x0000002a11117c10 */ /* 0x000fe400097fe4ff */
[----:B------:R-:W-:Y:S02]  /*61f0*/  ISETP.GE.U32.AND P2, PT, R16, UR6, PT ;  /* 0x0000000610007c0c */ /* 0x000fe4000bf46070 */
[----:B------:R-:W-:Y:S02]  /*6200*/  LOP3.LUT R9, R9, 0x7, RZ, 0xc0, !PT ;  /* 0x0000000709097812 */ /* 0x000fe400078ec0ff */
[----:B-1----:R-:W-:-:S04]  /*6210*/  @P1 LEA R4, R5, R4, 0x18 ;  /* 0x0000000405041211 */ /* 0x002fc800078ec0ff */
[----:B------:R1:W-:Y:S01]  /*6220*/  @P1 SYNCS.ARRIVE.TRANS64.A1T0 RZ, [R4+URZ+0xb8], RZ ;  /* 0x0000b8ff04ff19a7 */ /* 0x0003e2000810003f */
[----:B------:R-:W-:Y:S02]  /*6230*/  ISETP.NE.U32.AND P1, PT, R3, 0x1, PT ;  /* 0x000000010300780c */ /* 0x000fe40003f25070 */
[----:B------:R-:W-:Y:S02]  /*6240*/  SEL R3, RZ, 0x1, !P0 ;  /* 0x00000001ff037807 */ /* 0x000fe40004000000 */
[----:B------:R-:W-:Y:S02]  /*6250*/  ISETP.GE.U32.AND.EX P0, PT, R17, UR7, PT, P2 ;  /* 0x0000000711007c0c */ /* 0x000fe4000bf06120 */
[----:B------:R-:W-:-:S04]  /*6260*/  ISETP.GT.U32.AND P1, PT, R8, 0x7, !P1 ;  /* 0x000000070800780c */ /* 0x000fc80004f24070 */
[----:B-1----:R-:W-:-:S04]  /*6270*/  SEL R4, RZ, 0x1, !P1 ;  /* 0x00000001ff047807 */ /* 0x002fc80004800000 */
[--C-:B------:R-:W-:Y:S02]  /*6280*/  LOP3.LUT R10, R4, R10, R3.reuse, 0x96, !PT ;  /* 0x0000000a040a7212 */ /* 0x100fe400078e9603 */
[----:B------:R-:W-:Y:S02]  /*6290*/  PRMT R4, RZ, 0x7610, R4 ;  /* 0x00007610ff047816 */ /* 0x000fe40000000004 */
[----:B------:R-:W-:Y:S01]  /*62a0*/  PRMT R3, RZ, 0x7610, R3 ;  /* 0x00007610ff037816 */ /* 0x000fe20000000003 */
[----:B------:R-:W-:Y:S06]  /*62b0*/  @P0 BRA `(.L_x_126) ;  /* 0x00000004004c0947 */ /* 0x000fec0003800000 */
[----:B------:R-:W1:Y:S01]  /*62c0*/  S2R R14, SR_CTAID.X ;  /* 0x00000000000e7919 */ /* 0x000e620000002500 */
[----:B------:R-:W-:Y:S01]  /*62d0*/  ULDC.64 UR6, c[0x0][0x8d0] ;  /* 0x0002340000067ab9 */ /* 0x000fe20000000a00 */
[----:B------:R-:W2:Y:S01]  /*62e0*/  LDC R15, c[0x0][0x144] ;  /* 0x00005100ff0f7b82 */ /* 0x000ea20000000800 */
[----:B------:R-:W-:Y:S01]  /*62f0*/  ISETP.NE.U32.AND P0, PT, RZ, UR6, PT ;  /* 0x00000006ff007c0c */ /* 0x000fe2000bf05070 */
[----:B------:R-:W3:Y:S01]  /*6300*/  S2R R12, SR_CTAID.Y ;  /* 0x00000000000c7919 */ /* 0x000ee20000002600 */
[----:B------:R-:W-:Y:S01]  /*6310*/  ULDC UR8, c[0x0][0x150] ;  /* 0x0000540000087ab9 */ /* 0x000fe20000000800 */
[----:B------:R-:W-:Y:S01]  /*6320*/  ULDC UR9, c[0x0][0x8d8] ;  /* 0x0002360000097ab9 */ /* 0x000fe20000000800 */
[----:B------:R-:W-:Y:S01]  /*6330*/  ISETP.NE.AND.EX P0, PT, RZ, UR7, PT, P0 ;  /* 0x00000007ff007c0c */ /* 0x000fe2000bf05300 */
[----:B------:R-:W-:Y:S01]  /*6340*/  IMAD.MOV.U32 R4, RZ, RZ, R16 ;  /* 0x000000ffff047224 */ /* 0x000fe200078e0010 */
[----:B-1----:R-:W-:-:S05]  /*6350*/  I2FP.F32.U32 R5, R14 ;  /* 0x0000000e00057245 */ /* 0x002fca0000201000 */
[----:B------:R-:W-:Y:S01]  /*6360*/  FMUL R19, R5, UR8 ;  /* 0x0000000805137c20 */ /* 0x000fe20008400000 */
[----:B------:R-:W-:-:S05]  /*6370*/  IMAD.MOV.U32 R5, RZ, RZ, R17 ;  /* 0x000000ffff057224 */ /* 0x000fca00078e0011 */
[----:B---3--:R-:W-:Y:S05]  /*6380*/  @!P0 BRA `(.L_x_127) ;  /* 0x0000000000288947 */ /* 0x008fea0003800000 */
[----:B------:R-:W-:Y:S02]  /*6390*/  ULDC UR8, c[0x0][0x8dc] ;  /* 0x0002370000087ab9 */ /* 0x000fe40000000800 */
[----:B------:R-:W-:-:S05]  /*63a0*/  IADD3 R5, P0, R16, UR8, RZ ;  /* 0x0000000810057c10 */ /* 0x000fca000ff1e0ff */
[----:B------:R-:W-:-:S04]  /*63b0*/  IMAD.X R13, RZ, RZ, R17, P0 ;  /* 0x000000ffff0d7224 */ /* 0x000fc800000e0611 */
[----:B------:R-:W-:-:S04]  /*63c0*/  IMAD.WIDE.U32 R6, R13, UR6, RZ ;  /* 0x000000060d067c25 */ /* 0x000fc8000f8e00ff */
[----:B------:R-:W-:-:S04]  /*63d0*/  IMAD.WIDE.U32 R6, P0, R5, UR7, R6 ;  /* 0x0000000705067c25 */ /* 0x000fc8000f800006 */
[----:B------:R-:W-:-:S04]  /*63e0*/  IMAD.WIDE.U32 R4, R5, UR6, RZ ;  /* 0x0000000605047c25 */ /* 0x000fc8000f8e00ff */
[----:B------:R-:W-:Y:S01]  /*63f0*/  IMAD.MOV.U32 R4, RZ, RZ, R7 ;  /* 0x000000ffff047224 */ /* 0x000fe200078e0007 */
[----:B------:R-:W-:Y:S01]  /*6400*/  IADD3 RZ, P1, R5, R6, RZ ;  /* 0x0000000605ff7210 */ /* 0x000fe20007f3e0ff */
[----:B------:R-:W-:-:S04]  /*6410*/  IMAD.X R5, RZ, RZ, RZ, P0 ;  /* 0x000000ffff057224 */ /* 0x000fc800000e06ff */
[----:B------:R-:W-:-:S08]  /*6420*/  IMAD.WIDE.U32.X R4, R13, UR7, R4, P1 ;  /* 0x000000070d047c25 */ /* 0x000fd000088e0404 */
.L_x_127:
[--C-:B------:R-:W-:Y:S01]  /*6430*/  SHF.R.U64 R13, R4, UR9, R5.reuse ;  /* 0x00000009040d7c19 */ /* 0x100fe20008001205 */
[----:B------:R-:W1:Y:S01]  /*6440*/  F2I.U32.TRUNC.NTZ R19, R19 ;  /* 0x0000001300137305 */ /* 0x000e62000020f000 */
[----:B------:R-:W-:Y:S01]  /*6450*/  SHF.R.U32.HI R4, RZ, UR9, R5 ;  /* 0x00000009ff047c19 */ /* 0x000fe20008011605 */
[----:B------:R-:W-:Y:S01]  /*6460*/  ULDC.64 UR6, c[0x0][0x8c8] ;  /* 0x0002320000067ab9 */ /* 0x000fe20000000a00 */
[----:B------:R-:W-:Y:S01]  /*6470*/  IADD3 R7, P0, RZ, -R13, RZ ;  /* 0x8000000dff077210 */ /* 0x000fe20007f1e0ff */
[----:B------:R-:W-:Y:S01]  /*6480*/  ULDC.64 UR8, c[0x0][0x8e8] ;  /* 0x00023a0000087ab9 */ /* 0x000fe20000000a00 */
[----:B------:R-:W3:Y:S03]  /*6490*/  LDC R21, c[0x0][0x148] ;  /* 0x00005200ff157b82 */ /* 0x000ee60000000800 */
[----:B------:R-:W-:Y:S01]  /*64a0*/  IMAD.X R4, RZ, RZ, ~R4, P0 ;  /* 0x000000ffff047224 */ /* 0x000fe200000e0e04 */
[----:B------:R-:W-:-:S03]  /*64b0*/  ISETP.NE.U32.AND P0, PT, RZ, UR8, PT ;  /* 0x00000008ff007c0c */ /* 0x000fc6000bf05070 */
[----:B------:R-:W-:Y:S01]  /*64c0*/  IMAD R6, R4, UR6, RZ ;  /* 0x0000000604067c24 */ /* 0x000fe2000f8e02ff */
[----:B------:R-:W-:Y:S01]  /*64d0*/  ISETP.NE.AND.EX P0, PT, RZ, UR9, PT, P0 ;  /* 0x00000009ff007c0c */ /* 0x000fe2000bf05300 */
[----:B------:R-:W-:Y:S01]  /*64e0*/  IMAD.WIDE.U32 R4, R7, UR6, R16 ;  /* 0x0000000607047c25 */ /* 0x000fe2000f8e0010 */
[----:B------:R-:W-:-:S03]  /*64f0*/  ULDC UR6, c[0x0][0x8c0] ;  /* 0x0002300000067ab9 */ /* 0x000fc60000000800 */
[----:B------:R-:W-:Y:S01]  /*6500*/  IMAD R7, R7, UR7, R6 ;  /* 0x0000000707077c24 */ /* 0x000fe2000f8e0206 */
[----:B------:R-:W-:Y:S01]  /*6510*/  ULDC UR7, c[0x0][0x154] ;  /* 0x0000550000077ab9 */ /* 0x000fe20000000800 */
[----:B-1----:R-:W-:Y:S02]  /*6520*/  IMAD.MOV R6, RZ, RZ, -R19 ;  /* 0x000000ffff067224 */ /* 0x002fe400078e0a13 */
[----:B------:R-:W-:Y:S02]  /*6530*/  IMAD.IADD R5, R5, 0x1, R7 ;  /* 0x0000000105057824 */ /* 0x000fe400078e0207 */
[----:B--2---:R-:W-:Y:S01]  /*6540*/  IMAD R14, R15, R6, R14 ;  /* 0x000000060f0e7224 */ /* 0x004fe200078e020e */
[----:B------:R-:W-:Y:S02]  /*6550*/  I2FP.F32.U32 R6, R12 ;  /* 0x0000000c00067245 */ /* 0x000fe40000201000 */
[--C-:B------:R-:W-:Y:S02]  /*6560*/  SHF.R.U64 R15, R4, UR6, R5.reuse ;  /* 0x00000006040f7c19 */ /* 0x100fe40008001205 */
[----:B------:R-:W-:Y:S01]  /*6570*/  SHF.R.U32.HI R4, RZ, UR6, R5 ;  /* 0x00000006ff047c19 */ /* 0x000fe20008011605 */
[----:B------:R-:W-:Y:S01]  /*6580*/  FMUL R6, R6, UR7 ;  /* 0x0000000706067c20 */ /* 0x000fe20008400000 */
[----:B------:R-:W-:-:S02]  /*6590*/  ULDC UR6, c[0x0][0x8b0] ;  /* 0x00022c0000067ab9 */ /* 0x000fc40000000800 */
[--C-:B------:R-:W-:Y:S01]  /*65a0*/  SHF.R.U64 R20, R15, UR6, R4.reuse ;  /* 0x000000060f147c19 */ /* 0x100fe20008001204 */
[----:B------:R1:W2:Y:S01]  /*65b0*/  F2I.U32.TRUNC.NTZ R24, R6 ;  /* 0x0000000600187305 */ /* 0x0002a2000020f000 */
[----:B------:R-:W-:Y:S01]  /*65c0*/  SHF.R.U32.HI R5, RZ, UR6, R4 ;  /* 0x00000006ff057c19 */ /* 0x000fe20008011604 */
[----:B------:R-:W-:-:S03]  /*65d0*/  ULDC UR6, c[0x0][0x900] ;  /* 0x0002400000067ab9 */ /* 0x000fc60000000800 */
[--C-:B------:R-:W-:Y:S02]  /*65e0*/  SHF.R.U64 R19, R20, UR6, R5.reuse ;  /* 0x0000000614137c19 */ /* 0x100fe40008001205 */
[----:B------:R-:W-:-:S03]  /*65f0*/  SHF.R.U32.HI R23, RZ, UR6, R5 ;  /* 0x00000006ff177c19 */ /* 0x000fc60008011605 */
[----:B------:R-:W-:Y:S02]  /*6600*/  IMAD.MOV.U32 R4, RZ, RZ, R19 ;  /* 0x000000ffff047224 */ /* 0x000fe400078e0013 */
[----:B------:R-:W-:Y:S01]  /*6610*/  IMAD.MOV.U32 R5, RZ, RZ, R23 ;  /* 0x000000ffff057224 */ /* 0x000fe200078e0017 */
[----:B-1----:R-:W-:Y:S06]  /*6620*/  @!P0 BRA `(.L_x_128) ;  /* 0x0000000000288947 */ /* 0x002fec0003800000 */
        /* <DEDUP_REMOVED lines=10> */
.L_x_128:
[----:B------:R-:W-:Y:S01]  /*66d0*/  ISETP.NE.AND P0, PT, R2, 0x1, PT ;  /* 0x000000010200780c */ /* 0x000fe20003f05270 */
[----:B------:R-:W-:Y:S01]  /*66e0*/  ULDC UR6, c[0x0][0x8f0] ;  /* 0x00023c0000067ab9 */ /* 0x000fe20000000800 */
[----:B------:R-:W-:Y:S01]  /*66f0*/  LOP3.LUT R20, R20, UR18, RZ, 0xc0, !PT ;  /* 0x0000001214147c12 */ /* 0x000fe2000f8ec0ff */
[----:B--2---:R-:W-:Y:S01]  /*6700*/  IMAD.MOV R24, RZ, RZ, -R24 ;  /* 0x000000ffff187224 */ /* 0x004fe200078e0a18 */
[----:B------:R-:W-:Y:S01]  /*6710*/  SHF.R.U64 R5, R4, UR6, R5 ;  /* 0x0000000604057c19 */ /* 0x000fe20008001205 */
[----:B------:R-:W-:Y:S01]  /*6720*/  ULDC UR6, c[0x0][0x8e0] ;  /* 0x0002380000067ab9 */ /* 0x000fe20000000800 */
[----:B------:R-:W-:Y:S01]  /*6730*/  LOP3.LUT R6, R15, UR17, RZ, 0xc0, !PT ;  /* 0x000000110f067c12 */ /* 0x000fe2000f8ec0ff */
[----:B------:R-:W-:Y:S02]  /*6740*/  ULDC UR7, c[0x0][0x8b8] ;  /* 0x00022e0000077ab9 */ /* 0x000fe40000000800 */
[----:B------:R-:W-:Y:S02]  /*6750*/  IMAD.MOV R4, RZ, RZ, -R5 ;  /* 0x000000ffff047224 */ /* 0x000fe400078e0a05 */
[----:B------:R-:W-:-:S02]  /*6760*/  IMAD R5, R5, UR19, R20 ;  /* 0x0000001305057c24 */ /* 0x000fc4000f8e0214 */
[----:B---3--:R-:W-:Y:S02]  /*6770*/  @P0 IMAD R14, R21, R24, R12 ;  /* 0x00000018150e0224 */ /* 0x008fe400078e020c */
[----:B------:R-:W-:Y:S01]  /*6780*/  IMAD R19, R4, UR6, R19 ;  /* 0x0000000604137c24 */ /* 0x000fe2000f8e0213 */
[----:B------:R-:W-:Y:S01]  /*6790*/  ULDC UR6, c[0x0][0x8a8] ;  /* 0x00022a0000067ab9 */ /* 0x000fe20000000800 */
[----:B------:R-:W-:Y:S02]  /*67a0*/  IMAD R14, R5, UR7, R14 ;  /* 0x00000007050e7c24 */ /* 0x000fe4000f8e020e */
[----:B------:R-:W-:Y:S02]  /*67b0*/  IMAD R19, R19, UR6, R6 ;  /* 0x0000000613137c24 */ /* 0x000fe4000f8e0206 */
[----:B------:R-:W-:-:S03]  /*67c0*/  IMAD.MOV.U32 R4, RZ, RZ, 0x1 ;  /* 0x00000001ff047424 */ /* 0x000fc600078e00ff */
[----:B------:R-:W-:Y:S02]  /*67d0*/  SEL R20, R19, R14, !P0 ;  /* 0x0000000e13147207 */ /* 0x000fe40004000000 */
[----:B------:R-:W-:-:S07]  /*67e0*/  SEL R21, R14, R19, !P0 ;  /* 0x000000130e157207 */ /* 0x000fce0004000000 */
.L_x_126:
[----:B------:R-:W-:Y:S05]  /*67f0*/  BSYNC B1 ;  /* 0x0000000000017941 */ /* 0x000fea0003800000 */
.L_x_125:
[----:B------:R-:W-:-:S13]  /*6800*/  LOP3.LUT P0, RZ, R4, 0xff, RZ, 0xc0, !PT ;  /* 0x000000ff04ff7812 */ /* 0x000fda000780c0ff */
[----:B------:R-:W-:Y:S05]  /*6810*/  @P0 BRA `(.L_x_129) ;  /* 0xfffffff400440947 */ /* 0x000fea000383ffff */
[----:B------:R-:W-:Y:S05]  /*6820*/  BSYNC B0 ;  /* 0x0000000000007941 */ /* 0x000fea0003800000 */
.L_x_118:
[----:B------:R-:W-:-:S03]  /*6830*/  UMOV UR6, 0xffffffff ;  /* 0xffffffff00067882 */ /* 0x000fc60000000000 */
[----:B------:R-:W-:Y:S05]  /*6840*/  BRA.DIV UR6, `(.L_x_130) ;  /* 0x0000000a063c7947 */ /* 0x000fea000b800000 */
[----:B------:R-:W-:-:S13]  /*6850*/  ELECT P6, URZ, PT ;  /* 0x00000000003f782f */ /* 0x000fda00038c0000 */
.L_x_152:
[----:B------:R-:W-:Y:S05]  /*6860*/  @!P6 BRA `(.L_x_15) ;  /* 0x000000040034e947 */ /* 0x000fea0003800000 */
[----:B------:R-:W-:-:S04]  /*6870*/  LOP3.LUT R22, R22, 0x2, RZ, 0xfc, !PT ;  /* 0x0000000216167812 */ /* 0x000fc800078efcff */
[----:B------:R-:W-:-:S13]  /*6880*/  ISETP.NE.AND P0, PT, R22, 0x3, PT ;  /* 0x000000031600780c */ /* 0x000fda0003f05270 */
[----:B------:R-:W-:Y:S05]  /*6890*/  @!P0 BRA `(.L_x_131) ;  /* 0x0000000000048947 */ /* 0x000fea0003800000 */
[----:B-1----:R-:W-:Y:S01]  /*68a0*/  BPT.TRAP 0x1 ;  /* 0x000000040000795c */ /* 0x002fe20000300000 */
.L_x_131:
[----:B------:R-:W2:Y:S01]  /*68b0*/  S2R R3, SR_CgaCtaId ;  /* 0x0000000000037919 */ /* 0x000ea20000008800 */
[----:B------:R-:W-:Y:S02]  /*68c0*/  MOV R0, 0x400 ;  /* 0x0000040000007802 */ /* 0x000fe40000000f00 */
[----:B------:R-:W-:Y:S02]  /*68d0*/  SHF.L.U32 R2, R10, 0x1f, RZ ;  /* 0x0000001f0a027819 */ /* 0x000fe400000006ff */
[----:B--2---:R-:W-:-:S05]  /*68e0*/  LEA R0, R3, R0, 0x18 ;  /* 0x0000000003007211 */ /* 0x004fca00078ec0ff */
[----:B------:R-:W-:-:S04]  /*68f0*/  VIADD R0, R0, 0x40 ;  /* 0x0000004000007836 */ /* 0x000fc80000000000 */
[C---:B------:R-:W-:Y:S02]  /*6900*/  IMAD R5, R9.reuse, 0x8, R0 ;  /* 0x0000000809057824 */ /* 0x040fe400078e0200 */
[----:B------:R-:W-:Y:S02]  /*6910*/  VIADD R9, R9, 0x1 ;  /* 0x0000000109097836 */ /* 0x000fe40000000000 */
[----:B------:R-:W2:Y:S03]  /*6920*/  SYNCS.PHASECHK.TRANS64.TRYWAIT P0, [R5+URZ], R2 ;  /* 0x00000002050075a7 */ /* 0x000ea6000800017f */
[----:B------:R-:W-:-:S04]  /*6930*/  ISETP.NE.AND P1, PT, R9, 0x8, PT ;  /* 0x000000080900780c */ /* 0x000fc80003f25270 */
[----:B------:R-:W-:Y:S02]  /*6940*/  SEL R3, RZ, 0x1, P1 ;  /* 0x00000001ff037807 */ /* 0x000fe40000800000 */
[----:B------:R-:W-:Y:S02]  /*6950*/  SEL R9, R9, RZ, P1 ;  /* 0x000000ff09097207 */ /* 0x000fe40000800000 */
[----:B------:R-:W-:-:S03]  /*6960*/  LOP3.LUT R10, R10, R3, RZ, 0x3c, !PT ;  /* 0x000000030a0a7212 */ /* 0x000fc600078e3cff */
[----:B------:R-:W-:Y:S01]  /*6970*/  IMAD R7, R9, 0x8, R0 ;  /* 0x0000000809077824 */ /* 0x000fe200078e0200 */
[----:B------:R-:W-:Y:S01]  /*6980*/  SHF.L.U32 R4, R10, 0x1f, RZ ;  /* 0x0000001f0a047819 */ /* 0x000fe200000006ff */
[----:B--2---:R-:W-:Y:S06]  /*6990*/  @!P0 BRA `(.L_x_132) ;  /* 0x0000000800088947 */ /* 0x004fec0003800000 */
.L_x_153:
[----:B------:R-:W3:Y:S01]  /*69a0*/  SYNCS.PHASECHK.TRANS64.TRYWAIT P0, [R7+URZ], R4 ;  /* 0x00000004070075a7 */ /* 0x000ee2000800017f */
[----:B--2---:R-:W-:-:S05]  /*69b0*/  VIADD R2, R9, 0x1 ;  /* 0x0000000109027836 */ /* 0x004fca0000000000 */
[----:B------:R-:W-:-:S04]  /*69c0*/  ISETP.NE.AND P1, PT, R2, 0x8, PT ;  /* 0x000000080200780c */ /* 0x000fc80003f25270 */
[----:B------:R-:W-:Y:S02]  /*69d0*/  SEL R3, RZ, 0x1, P1 ;  /* 0x00000001ff037807 */ /* 0x000fe40000800000 */
[----:B------:R-:W-:Y:S02]  /*69e0*/  SEL R9, R2, RZ, P1 ;  /* 0x000000ff02097207 */ /* 0x000fe40000800000 */
[----:B------:R-:W-:-:S03]  /*69f0*/  LOP3.LUT R10, R10, R3, RZ, 0x3c, !PT ;  /* 0x000000030a0a7212 */ /* 0x000fc600078e3cff */
[----:B------:R-:W-:Y:S01]  /*6a00*/  IMAD R6, R9, 0x8, R0 ;  /* 0x0000000809067824 */ /* 0x000fe200078e0200 */
[----:B------:R-:W-:Y:S01]  /*6a10*/  SHF.L.U32 R5, R10, 0x1f, RZ ;  /* 0x0000001f0a057819 */ /* 0x000fe200000006ff */
[----:B---3--:R-:W-:Y:S06]  /*6a20*/  @!P0 BRA `(.L_x_133) ;  /* 0x0000000400f88947 */ /* 0x008fec0003800000 */
.L_x_154:
[----:B------:R-:W3:Y:S01]  /*6a30*/  SYNCS.PHASECHK.TRANS64.TRYWAIT P0, [R6+URZ], R5 ;  /* 0x00000005060075a7 */ /* 0x000ee2000800017f */
[----:B------:R-:W-:-:S05]  /*6a40*/  VIADD R2, R9, 0x1 ;  /* 0x0000000109027836 */ /* 0x000fca0000000000 */
[----:B------:R-:W-:-:S04]  /*6a50*/  ISETP.NE.AND P1, PT, R2, 0x8, PT ;  /* 0x000000080200780c */ /* 0x000fc80003f25270 */
[----:B------:R-:W-:Y:S02]  /*6a60*/  SEL R3, RZ, 0x1, P1 ;  /* 0x00000001ff037807 */ /* 0x000fe40000800000 */
[----:B--2---:R-:W-:Y:S02]  /*6a70*/  SEL R7, R2, RZ, P1 ;  /* 0x000000ff02077207 */ /* 0x004fe40000800000 */
[----:B------:R-:W-:-:S03]  /*6a80*/  LOP3.LUT R10, R10, R3, RZ, 0x3c, !PT ;  /* 0x000000030a0a7212 */ /* 0x000fc600078e3cff */
[----:B------:R-:W-:Y:S01]  /*6a90*/  IMAD R9, R7, 0x8, R0 ;  /* 0x0000000807097824 */ /* 0x000fe200078e0200 */
[----:B------:R-:W-:Y:S01]  /*6aa0*/  SHF.L.U32 R4, R10, 0x1f, RZ ;  /* 0x0000001f0a047819 */ /* 0x000fe200000006ff */
[----:B---3--:R-:W-:Y:S06]  /*6ab0*/  @!P0 BRA `(.L_x_134) ;  /* 0x0000000400e88947 */ /* 0x008fec0003800000 */
.L_x_155:
[----:B------:R-:W3:Y:S01]  /*6ac0*/  SYNCS.PHASECHK.TRANS64.TRYWAIT P0, [R9+URZ], R4 ;  /* 0x00000004090075a7 */ /* 0x000ee2000800017f */
[----:B------:R-:W-:-:S05]  /*6ad0*/  VIADD R2, R7, 0x1 ;  /* 0x0000000107027836 */ /* 0x000fca0000000000 */
[----:B------:R-:W-:-:S04]  /*6ae0*/  ISETP.NE.AND P1, PT, R2, 0x8, PT ;  /* 0x000000080200780c */ /* 0x000fc80003f25270 */
[----:B------:R-:W-:Y:S02]  /*6af0*/  SEL R3, RZ, 0x1, P1 ;  /* 0x00000001ff037807 */ /* 0x000fe40000800000 */
[----:B------:R-:W-:Y:S02]  /*6b00*/  SEL R7, R2, RZ, P1 ;  /* 0x000000ff02077207 */ /* 0x000fe40000800000 */
[----:B------:R-:W-:-:S03]  /*6b10*/  LOP3.LUT R10, R10, R3, RZ, 0x3c, !PT ;  /* 0x000000030a0a7212 */ /* 0x000fc600078e3cff */
[----:B--2---:R-:W-:Y:S01]  /*6b20*/  IMAD R6, R7, 0x8, R0 ;  /* 0x0000000807067824 */ /* 0x004fe200078e0200 */
[----:B------:R-:W-:Y:S01]  /*6b30*/  SHF.L.U32 R5, R10, 0x1f, RZ ;  /* 0x0000001f0a057819 */ /* 0x000fe200000006ff */
[----:B---3--:R-:W-:Y:S06]  /*6b40*/  @!P0 BRA `(.L_x_135) ;  /* 0x0000000400d88947 */ /* 0x008fec0003800000 */
.L_x_156:
        /* <DEDUP_REMOVED lines=9> */
.L_x_157:
        /* <DEDUP_REMOVED lines=9> */
.L_x_158:
[----:B------:R-:W3:Y:S01]  /*6c70*/  SYNCS.PHASECHK.TRANS64.TRYWAIT P0, [R6+URZ], R5 ;  /* 0x00000005060075a7 */ /* 0x000ee2000800017f */
[----:B------:R-:W-:-:S05]  /*6c80*/  VIADD R2, R7, 0x1 ;  /* 0x0000000107027836 */ /* 0x000fca0000000000 */
[----:B------:R-:W-:-:S04]  /*6c90*/  ISETP.NE.AND P1, PT, R2, 0x8, PT ;  /* 0x000000080200780c */ /* 0x000fc80003f25270 */
[----:B--2---:R-:W-:Y:S02]  /*6ca0*/  SEL R4, RZ, 0x1, P1 ;  /* 0x00000001ff047807 */ /* 0x004fe40000800000 */
[----:B------:R-:W-:Y:S02]  /*6cb0*/  SEL R3, R2, RZ, P1 ;  /* 0x000000ff02037207 */ /* 0x000fe40000800000 */
[----:B------:R-:W-:Y:S01]  /*6cc0*/  LOP3.LUT R4, R11, R4, RZ, 0x3c, !PT ;  /* 0x000000040b047212 */ /* 0x000fe200078e3cff */
[----:B---3--:R-:W-:Y:S06]  /*6cd0*/  @!P0 BRA `(.L_x_138) ;  /* 0x0000000400b08947 */ /* 0x008fec0003800000 */
.L_x_159:
[----:B------:R-:W-:Y:S01]  /*6ce0*/  IMAD R3, R3, 0x8, R0 ;  /* 0x0000000803037824 */ /* 0x000fe200078e0200 */
[----:B------:R-:W-:-:S07]  /*6cf0*/  SHF.L.U32 R0, R4, 0x1f, RZ ;  /* 0x0000001f04007819 */ /* 0x000fce00000006ff */
.L_x_139:
[----:B---3--:R3:W4:Y:S02]  /*6d00*/  SYNCS.PHASECHK.TRANS64.TRYWAIT P0, [R3+URZ], R0 ;  /* 0x00000000030075a7 */ /* 0x008724000800017f */
[----:B----4-:R-:W-:Y:S05]  /*6d10*/  @!P0 NANOSLEEP.SYNCS 0x989680 ;  /* 0x009896800000895d */ /* 0x010fea0003900000 */
[----:B------:R-:W4:Y:S02]  /*6d20*/  @!P0 SYNCS.PHASECHK.TRANS64 P0, [R3+URZ], R0 ;  /* 0x00000000030085a7 */ /* 0x000f24000800007f */
[----:B----4-:R-:W-:Y:S05]  /*6d30*/  @!P0 BRA `(.L_x_139) ;  /* 0xfffffffc00f08947 */ /* 0x010fea000383ffff */
.L_x_15:
[----:B-1----:R-:W-:Y:S05]  /*6d40*/  BSYNC B6 ;  /* 0x0000000000067941 */ /* 0x002fea0003800000 */
.L_x_13:
[----:B------:R-:W-:Y:S05]  /*6d50*/  EXIT ;  /* 0x000000000000794d */ /* 0x000fea0003800000 */
.L_x_28:
[----:B----4-:R4:W1:Y:S02]  /*6d60*/  SYNCS.PHASECHK.TRANS64.TRYWAIT P1, [R3+URZ], R0 ;  /* 0x00000000030075a7 */ /* 0x010864000802017f */
[----:B-1----:R-:W-:Y:S05]  /*6d70*/  @!P1 NANOSLEEP.SYNCS 0x989680 ;  /* 0x009896800000995d */ /* 0x002fea0003900000 */
[----:B------:R-:W1:Y:S02]  /*6d80*/  @!P1 SYNCS.PHASECHK.TRANS64 P1, [R3+URZ], R0 ;  /* 0x00000000030095a7 */ /* 0x000e64000802007f */
[----:B-1----:R-:W-:Y:S05]  /*6d90*/  @!P1 BRA `(.L_x_28) ;  /* 0xfffffffc00f09947 */ /* 0x002fea000383ffff */
[----:B------:R-:W-:Y:S05]  /*6da0*/  BRA `(.L_x_27) ;  /* 0xffffffac00307947 */ /* 0x000fea000383ffff */
.L_x_33:
[----:B--2---:R-:W-:-:S04]  /*6db0*/  IMAD.U32 R5, RZ, RZ, UR4 ;  /* 0x00000004ff057e24 */ /* 0x004fc8000f8e00ff */
[----:B------:R2:W4:Y:S03]  /*6dc0*/  SYNCS.PHASECHK.TRANS64.TRYWAIT P1, [R5+URZ], R4 ;  /* 0x00000004050075a7 */ /* 0x000526000802017f */
[----:B----4-:R-:W-:Y:S05]  /*6dd0*/  @!P1 NANOSLEEP.SYNCS 0x989680 ;  /* 0x009896800000995d */ /* 0x010fea0003900000 */
[----:B------:R-:W4:Y:S02]  /*6de0*/  @!P1 SYNCS.PHASECHK.TRANS64 P1, [R5+URZ], R4 ;  /* 0x00000004050095a7 */ /* 0x000f24000802007f */
[----:B----4-:R-:W-:Y:S05]  /*6df0*/  @!P1 BRA `(.L_x_33) ;  /* 0xfffffffc00ec9947 */ /* 0x010fea000383ffff */
[----:B------:R-:W-:Y:S05]  /*6e00*/  BRA `(.L_x_32) ;  /* 0xffffffb000047947 */ /* 0x000fea000383ffff */
.L_x_54:
[----:B--2---:R2:W4:Y:S02]  /*6e10*/  SYNCS.PHASECHK.TRANS64.TRYWAIT P2, [R4+URZ+0x80], R3 ;  /* 0x00008003040075a7 */ /* 0x004524000804017f */
[----:B----4-:R-:W-:Y:S05]  /*6e20*/  @!P2 NANOSLEEP.SYNCS 0x989680 ;  /* 0x009896800000a95d */ /* 0x010fea0003900000 */
[----:B------:R-:W4:Y:S02]  /*6e30*/  @!P2 SYNCS.PHASECHK.TRANS64 P2, [R4+URZ+0x80], R3 ;  /* 0x000080030400a5a7 */ /* 0x000f24000804007f */
[----:B----4-:R-:W-:Y:S05]  /*6e40*/  @!P2 BRA `(.L_x_54) ;  /* 0xfffffffc00f0a947 */ /* 0x010fea000383ffff */
[----:B------:R-:W-:Y:S05]  /*6e50*/  BRA `(.L_x_140) ;  /* 0xffffffb800e87947 */ /* 0x000fea000383ffff */
.L_x_68:
[----:B-1----:R1:W2:Y:S02]  /*6e60*/  SYNCS.PHASECHK.TRANS64.TRYWAIT P3, [R5+URZ+0x80], R0 ;  /* 0x00008000050075a7 */ /* 0x0022a4000806017f */
[----:B--2---:R-:W-:Y:S05]  /*6e70*/  @!P3 NANOSLEEP.SYNCS 0x989680 ;  /* 0x009896800000b95d */ /* 0x004fea0003900000 */
[----:B------:R-:W2:Y:S02]  /*6e80*/  @!P3 SYNCS.PHASECHK.TRANS64 P3, [R5+URZ+0x80], R0 ;  /* 0x000080000500b5a7 */ /* 0x000ea4000806007f */
[----:B--2---:R-:W-:Y:S05]  /*6e90*/  @!P3 BRA `(.L_x_68) ;  /* 0xfffffffc00f0b947 */ /* 0x004fea000383ffff */
[----:B------:R-:W-:Y:S05]  /*6ea0*/  BRA `(.L_x_141) ;  /* 0xffffffc400887947 */ /* 0x000fea000383ffff */
.L_x_88:
[----:B-1----:R-:W-:-:S04]  /*6eb0*/  IMAD.U32 R3, RZ, RZ, UR4 ;  /* 0x00000004ff037e24 */ /* 0x002fc8000f8e00ff */
[----:B------:R1:W2:Y:S03]  /*6ec0*/  SYNCS.PHASECHK.TRANS64.TRYWAIT P0, [R3+URZ+0xb8], R0 ;  /* 0x0000b800030075a7 */ /* 0x0002a6000800017f */
[----:B--2---:R-:W-:Y:S05]  /*6ed0*/  @!P0 NANOSLEEP.SYNCS 0x989680 ;  /* 0x009896800000895d */ /* 0x004fea0003900000 */
[----:B------:R-:W2:Y:S02]  /*6ee0*/  @!P0 SYNCS.PHASECHK.TRANS64 P0, [R3+URZ+0xb8], R0 ;  /* 0x0000b800030085a7 */ /* 0x000ea4000800007f */
[----:B--2---:R-:W-:Y:S05]  /*6ef0*/  @!P0 BRA `(.L_x_88) ;  /* 0xfffffffc00ec8947 */ /* 0x004fea000383ffff */
[----:B------:R-:W-:Y:S05]  /*6f00*/  BRA `(.L_x_87) ;  /* 0xffffffd800ec7947 */ /* 0x000fea000383ffff */
.L_x_97:
[----:B-1----:R-:W-:-:S04]  /*6f10*/  IMAD.U32 R5, RZ, RZ, UR5 ;  /* 0x00000005ff057e24 */ /* 0x002fc8000f8e00ff */
[----:B------:R1:W2:Y:S03]  /*6f20*/  SYNCS.PHASECHK.TRANS64.TRYWAIT P1, [R5+URZ+0x98], R4 ;  /* 0x00009804050075a7 */ /* 0x0002a6000802017f */
[----:B--2---:R-:W-:Y:S05]  /*6f30*/  @!P1 NANOSLEEP.SYNCS 0x989680 ;  /* 0x009896800000995d */ /* 0x004fea0003900000 */
[----:B------:R-:W2:Y:S02]  /*6f40*/  @!P1 SYNCS.PHASECHK.TRANS64 P1, [R5+URZ+0x98], R4 ;  /* 0x00009804050095a7 */ /* 0x000ea4000802007f */
[----:B--2---:R-:W-:Y:S05]  /*6f50*/  @!P1 BRA `(.L_x_97) ;  /* 0xfffffffc00ec9947 */ /* 0x004fea000383ffff */
[----:B------:R-:W-:Y:S05]  /*6f60*/  BRA `(.L_x_142) ;  /* 0xffffffdc00e47947 */ /* 0x000fea000383ffff */
.L_x_103:
[----:B-1----:R-:W-:-:S04]  /*6f70*/  IMAD.U32 R5, RZ, RZ, UR4 ;  /* 0x00000004ff057e24 */ /* 0x002fc8000f8e00ff */
[----:B------:R1:W2:Y:S03]  /*6f80*/  SYNCS.PHASECHK.TRANS64.TRYWAIT P1, [R5+URZ+0x98], R4 ;  /* 0x00009804050075a7 */ /* 0x0002a6000802017f */
[----:B--2---:R-:W-:Y:S05]  /*6f90*/  @!P1 NANOSLEEP.SYNCS 0x989680 ;  /* 0x009896800000995d */ /* 0x004fea0003900000 */
[----:B------:R-:W2:Y:S02]  /*6fa0*/  @!P1 SYNCS.PHASECHK.TRANS64 P1, [R5+URZ+0x98], R4 ;  /* 0x00009804050095a7 */ /* 0x000ea4000802007f */
[----:B--2---:R-:W-:Y:S05]  /*6fb0*/  @!P1 BRA `(.L_x_103) ;  /* 0xfffffffc00ec9947 */ /* 0x004fea000383ffff */
[----:B------:R-:W-:Y:S05]  /*6fc0*/  BRA `(.L_x_143) ;  /* 0xffffffe0004c7947 */ /* 0x000fea000383ffff */
.L_x_113:
[----:B-1----:R1:W3:Y:S02]  /*6fd0*/  SYNCS.PHASECHK.TRANS64.TRYWAIT P0, [R3+URZ+0x98], R0 ;  /* 0x00009800030075a7 */ /* 0x0022e4000800017f */
[----:B---3--:R-:W-:Y:S05]  /*6fe0*/  @!P0 NANOSLEEP.SYNCS 0x989680 ;  /* 0x009896800000895d */ /* 0x008fea0003900000 */
[----:B------:R-:W3:Y:S02]  /*6ff0*/  @!P0 SYNCS.PHASECHK.TRANS64 P0, [R3+URZ+0x98], R0 ;  /* 0x00009800030085a7 */ /* 0x000ee4000800007f */
[----:B---3--:R-:W-:Y:S05]  /*7000*/  @!P0 BRA `(.L_x_113) ;  /* 0xfffffffc00f08947 */ /* 0x008fea000383ffff */
[----:B------:R-:W-:Y:S05]  /*7010*/  BRA `(.L_x_144) ;  /* 0xffffffe800647947 */ /* 0x000fea000383ffff */
.L_x_115:
[----:B-1----:R1:W2:Y:S02]  /*7020*/  SYNCS.PHASECHK.TRANS64.TRYWAIT P0, [R5+URZ+0x98], R0 ;  /* 0x00009800050075a7 */ /* 0x0022a4000800017f */
[----:B--2---:R-:W-:Y:S05]  /*7030*/  @!P0 NANOSLEEP.SYNCS 0x989680 ;  /* 0x009896800000895d */ /* 0x004fea0003900000 */
[----:B------:R-:W2:Y:S02]  /*7040*/  @!P0 SYNCS.PHASECHK.TRANS64 P0, [R5+URZ+0x98], R0 ;  /* 0x00009800050085a7 */ /* 0x000ea4000800007f */
[----:B--2---:R-:W-:Y:S05]  /*7050*/  @!P0 BRA `(.L_x_115) ;  /* 0xfffffffc00f08947 */ /* 0x004fea000383ffff */
[----:B------:R-:W-:Y:S05]  /*7060*/  BRA `(.L_x_145) ;  /* 0xffffffe800847947 */ /* 0x000fea000383ffff */
.L_x_119:
[----:B------:R-:W-:Y:S01]  /*7070*/  BSSY B1, `(.L_x_146) ;  /* 0x0000006000017945 */ /* 0x000fe20003800000 */
[----:B------:R-:W-:-:S07]  /*7080*/  IMAD.MOV.U32 R15, RZ, RZ, -0x1 ;  /* 0xffffffffff0f7424 */ /* 0x000fce00078e00ff */
[----:B------:R-:W-:Y:S05]  /*7090*/  WARPSYNC.COLLECTIVE R15, `(.L_x_147) ;  /* 0x000000000f0c7348 */ /* 0x000fea0003c00000 */
[----:B------:R-:W-:Y:S02]  /*70a0*/  ELECT P6, UR62, PT ;  /* 0x00000000003e782f */ /* 0x000fe400038c0000 */
[----:B------:R-:W-:Y:S01]  /*70b0*/  MOV R14, UR62 ;  /* 0x0000003e000e7c02 */ /* 0x000fe20008000f00 */
[----:B------:R-:W-:Y:S10]  /*70c0*/  ENDCOLLECTIVE ;  /* 0x000000000000791b */ /* 0x000ff40003800000 */
.L_x_147:
[----:B------:R-:W-:Y:S05]  /*70d0*/  BSYNC B1 ;  /* 0x0000000000017941 */ /* 0x000fea0003800000 */
.L_x_146:
[----:B------:R-:W-:Y:S05]  /*70e0*/  BRA `(.L_x_148) ;  /* 0xffffffec001c7947 */ /* 0x000fea000383ffff */
.L_x_122:
[----:B--2---:R2:W3:Y:S02]  /*70f0*/  SYNCS.PHASECHK.TRANS64.TRYWAIT P0, [R14+URZ+0x40], R7 ;  /* 0x000040070e0075a7 */ /* 0x0044e4000800017f */
[----:B---3--:R-:W-:Y:S05]  /*7100*/  @!P0 NANOSLEEP.SYNCS 0x989680 ;  /* 0x009896800000895d */ /* 0x008fea0003900000 */
[----:B------:R-:W3:Y:S02]  /*7110*/  @!P0 SYNCS.PHASECHK.TRANS64 P0, [R14+URZ+0x40], R7 ;  /* 0x000040070e0085a7 */ /* 0x000ee4000800007f */
[----:B---3--:R-:W-:Y:S05]  /*7120*/  @!P0 BRA `(.L_x_122) ;  /* 0xfffffffc00f08947 */ /* 0x008fea000383ffff */
[----:B------:R-:W-:Y:S05]  /*7130*/  BRA `(.L_x_149) ;  /* 0xffffffec00547947 */ /* 0x000fea000383ffff */
.L_x_130:
[----:B------:R-:W-:Y:S01]  /*7140*/  BSSY B0, `(.L_x_150) ;  /* 0x0000006000007945 */ /* 0x000fe20003800000 */
[----:B------:R-:W-:-:S07]  /*7150*/  IMAD.MOV.U32 R15, RZ, RZ, -0x1 ;  /* 0xffffffffff0f7424 */ /* 0x000fce00078e00ff */
[----:B-1----:R-:W-:Y:S05]  /*7160*/  WARPSYNC.COLLECTIVE R15, `(.L_x_151) ;  /* 0x000000000f0c7348 */ /* 0x002fea0003c00000 */
[----:B------:R-:W-:Y:S02]  /*7170*/  ELECT P6, UR62, PT ;  /* 0x00000000003e782f */ /* 0x000fe400038c0000 */
[----:B------:R-:W-:Y:S01]  /*7180*/  MOV R14, UR62 ;  /* 0x0000003e000e7c02 */ /* 0x000fe20008000f00 */
[----:B-1----:R-:W-:Y:S10]  /*7190*/  ENDCOLLECTIVE ;  /* 0x000000000000791b */ /* 0x002ff40003800000 */
.L_x_151:
[----:B------:R-:W-:Y:S05]  /*71a0*/  BSYNC B0 ;  /* 0x0000000000007941 */ /* 0x000fea0003800000 */
.L_x_150:
[----:B------:R-:W-:Y:S05]  /*71b0*/  BRA `(.L_x_152) ;  /* 0xfffffff400a87947 */ /* 0x000fea000383ffff */
.L_x_132:
[----:B--2---:R2:W3:Y:S02]  /*71c0*/  SYNCS.PHASECHK.TRANS64.TRYWAIT P0, [R5+URZ], R2 ;  /* 0x00000002050075a7 */ /* 0x0044e4000800017f */
[----:B---3--:R-:W-:Y:S05]  /*71d0*/  @!P0 NANOSLEEP.SYNCS 0x989680 ;  /* 0x009896800000895d */ /* 0x008fea0003900000 */
[----:B------:R-:W3:Y:S02]  /*71e0*/  @!P0 SYNCS.PHASECHK.TRANS64 P0, [R5+URZ], R2 ;  /* 0x00000002050085a7 */ /* 0x000ee4000800007f */
[----:B---3--:R-:W-:Y:S05]  /*71f0*/  @!P0 BRA `(.L_x_132) ;  /* 0xfffffffc00f08947 */ /* 0x008fea000383ffff */
[----:B------:R-:W-:Y:S05]  /*7200*/  BRA `(.L_x_153) ;  /* 0xfffffff400e47947 */ /* 0x000fea000383ffff */
.L_x_133:
[----:B--2---:R2:W3:Y:S02]  /*7210*/  SYNCS.PHASECHK.TRANS64.TRYWAIT P0, [R7+URZ], R4 ;  /* 0x00000004070075a7 */ /* 0x0044e4000800017f */
[----:B---3--:R-:W-:Y:S05]  /*7220*/  @!P0 NANOSLEEP.SYNCS 0x989680 ;  /* 0x009896800000895d */ /* 0x008fea0003900000 */
[----:B------:R-:W3:Y:S02]  /*7230*/  @!P0 SYNCS.PHASECHK.TRANS64 P0, [R7+URZ], R4 ;  /* 0x00000004070085a7 */ /* 0x000ee4000800007f */
[----:B---3--:R-:W-:Y:S05]  /*7240*/  @!P0 BRA `(.L_x_133) ;  /* 0xfffffffc00f08947 */ /* 0x008fea000383ffff */
[----:B------:R-:W-:Y:S05]  /*7250*/  BRA `(.L_x_154) ;  /* 0xfffffff400f47947 */ /* 0x000fea000383ffff */
.L_x_134:
[----:B--2---:R2:W3:Y:S02]  /*7260*/  SYNCS.PHASECHK.TRANS64.TRYWAIT P0, [R6+URZ], R5 ;  /* 0x00000005060075a7 */ /* 0x0044e4000800017f */
[----:B---3--:R-:W-:Y:S05]  /*7270*/  @!P0 NANOSLEEP.SYNCS 0x989680 ;  /* 0x009896800000895d */ /* 0x008fea0003900000 */
[----:B------:R-:W3:Y:S02]  /*7280*/  @!P0 SYNCS.PHASECHK.TRANS64 P0, [R6+URZ], R5 ;  /* 0x00000005060085a7 */ /* 0x000ee4000800007f */
[----:B---3--:R-:W-:Y:S05]  /*7290*/  @!P0 BRA `(.L_x_134) ;  /* 0xfffffffc00f08947 */ /* 0x008fea000383ffff */
[----:B------:R-:W-:Y:S05]  /*72a0*/  BRA `(.L_x_155) ;  /* 0xfffffff800047947 */ /* 0x000fea000383ffff */
.L_x_135:
[----:B--2---:R2:W3:Y:S02]  /*72b0*/  SYNCS.PHASECHK.TRANS64.TRYWAIT P0, [R9+URZ], R4 ;  /* 0x00000004090075a7 */ /* 0x0044e4000800017f */
[----:B---3--:R-:W-:Y:S05]  /*72c0*/  @!P0 NANOSLEEP.SYNCS 0x989680 ;  /* 0x009896800000895d */ /* 0x008fea0003900000 */
[----:B------:R-:W3:Y:S02]  /*72d0*/  @!P0 SYNCS.PHASECHK.TRANS64 P0, [R9+URZ], R4 ;  /* 0x00000004090085a7 */ /* 0x000ee4000800007f */
[----:B---3--:R-:W-:Y:S05]  /*72e0*/  @!P0 BRA `(.L_x_135) ;  /* 0xfffffffc00f08947 */ /* 0x008fea000383ffff */
[----:B------:R-:W-:Y:S05]  /*72f0*/  BRA `(.L_x_156) ;  /* 0xfffffff800147947 */ /* 0x000fea000383ffff */
.L_x_136:
[----:B--2---:R2:W3:Y:S02]  /*7300*/  SYNCS.PHASECHK.TRANS64.TRYWAIT P0, [R6+URZ], R5 ;  /* 0x00000005060075a7 */ /* 0x0044e4000800017f */
[----:B---3--:R-:W-:Y:S05]  /*7310*/  @!P0 NANOSLEEP.SYNCS 0x989680 ;  /* 0x009896800000895d */ /* 0x008fea0003900000 */
[----:B------:R-:W3:Y:S02]  /*7320*/  @!P0 SYNCS.PHASECHK.TRANS64 P0, [R6+URZ], R5 ;  /* 0x00000005060085a7 */ /* 0x000ee4000800007f */
[----:B---3--:R-:W-:Y:S05]  /*7330*/  @!P0 BRA `(.L_x_136) ;  /* 0xfffffffc00f08947 */ /* 0x008fea000383ffff */
[----:B------:R-:W-:Y:S05]  /*7340*/  BRA `(.L_x_157) ;  /* 0xfffffff800247947 */ /* 0x000fea000383ffff */
.L_x_137:
[----:B--2---:R2:W3:Y:S02]  /*7350*/  SYNCS.PHASECHK.TRANS64.TRYWAIT P0, [R9+URZ], R4 ;  /* 0x00000004090075a7 */ /* 0x0044e4000800017f */
[----:B---3--:R-:W-:Y:S05]  /*7360*/  @!P0 NANOSLEEP.SYNCS 0x989680 ;  /* 0x009896800000895d */ /* 0x008fea0003900000 */
[----:B------:R-:W3:Y:S02]  /*7370*/  @!P0 SYNCS.PHASECHK.TRANS64 P0, [R9+URZ], R4 ;  /* 0x00000004090085a7 */ /* 0x000ee4000800007f */
[----:B---3--:R-:W-:Y:S05]  /*7380*/  @!P0 BRA `(.L_x_137) ;  /* 0xfffffffc00f08947 */ /* 0x008fea000383ffff */
[----:B------:R-:W-:Y:S05]  /*7390*/  BRA `(.L_x_158) ;  /* 0xfffffff800347947 */ /* 0x000fea000383ffff */
.L_x_138:
[----:B--2---:R2:W3:Y:S02]  /*73a0*/  SYNCS.PHASECHK.TRANS64.TRYWAIT P0, [R6+URZ], R5 ;  /* 0x00000005060075a7 */ /* 0x0044e4000800017f */
[----:B---3--:R-:W-:Y:S05]  /*73b0*/  @!P0 NANOSLEEP.SYNCS 0x989680 ;  /* 0x009896800000895d */ /* 0x008fea0003900000 */
[----:B------:R-:W3:Y:S02]  /*73c0*/  @!P0 SYNCS.PHASECHK.TRANS64 P0, [R6+URZ], R5 ;  /* 0x00000005060085a7 */ /* 0x000ee4000800007f */
[----:B---3--:R-:W-:Y:S05]  /*73d0*/  @!P0 BRA `(.L_x_138) ;  /* 0xfffffffc00f08947 */ /* 0x008fea000383ffff */
[----:B------:R-:W-:Y:S05]  /*73e0*/  BRA `(.L_x_159) ;  /* 0xfffffff8003c7947 */ /* 0x000fea000383ffff */
.L_x_160:
[----:B------:R-:W-:-:S00]  /*73f0*/  BRA `(.L_x_160) ;  /* 0xfffffffc00fc7947 */ /* 0x000fc0000383ffff */
[----:B------:R-:W-:-:S00]  /*7400*/  NOP ;  /* 0x0000000000007918 */ /* 0x000fc00000000000 */
[----:B------:R-:W-:-:S00]  /*7410*/  NOP ;  /* 0x0000000000007918 */ /* 0x000fc00000000000 */
[----:B------:R-:W-:-:S00]  /*7420*/  NOP ;  /* 0x0000000000007918 */ /* 0x000fc00000000000 */
[----:B------:R-:W-:-:S00]  /*7430*/  NOP ;  /* 0x0000000000007918 */ /* 0x000fc00000000000 */
[----:B------:R-:W-:-:S00]  /*7440*/  NOP ;  /* 0x0000000000007918 */ /* 0x000fc00000000000 */
[----:B------:R-:W-:-:S00]  /*7450*/  NOP ;  /* 0x0000000000007918 */ /* 0x000fc00000000000 */
[----:B------:R-:W-:-:S00]  /*7460*/  NOP ;  /* 0x0000000000007918 */ /* 0x000fc00000000000 */
[----:B------:R-:W-:-:S00]  /*7470*/  NOP ;  /* 0x0000000000007918 */ /* 0x000fc00000000000 */
.L_x_161:


//--------------------- .nv.global.init           --------------------------
	.section	.nv.global.init,"aw",@progbits
.nv.global.init:
	.type		$str$22,@object
	.size		$str$22,($str$26 - $str$22)
$str$22:
        /*0000*/ 	.byte	0x6b, 0x5f, 0x74, 0x69, 0x6c, 0x65, 0x5f, 0x63, 0x6f, 0x75, 0x6e, 0x74, 0x20, 0x3e, 0x3d, 0x20
        /*0010*/ 	.byte	0x31, 0x00
	.type		$str$26,@object
	.size		$str$26,($str$27 - $str$26)
$str$26:
        /*0012*/ 	.byte	0x28, 0x61, 0x64, 0x64, 0x72, 0x65, 0x73, 0x73, 0x20, 0x26, 0x20, 0x6d, 0x61, 0x73, 0x6b, 0x29
        /*0022*/ 	.byte	0x20, 0x3d, 0x3d, 0x20, 0x30, 0x00
	.type		$str$27,@object
	.size		$str$27,($str$23 - $str$27)
$str$27:
        /*0028*/ 	.byte	0x2f, 0x74, 0x6d, 0x70, 0x2f, 0x63, 0x75, 0x74, 0x6c, 0x61, 0x73, 0x73, 0x5f, 0x73, 0x77, 0x65
        /*0038*/ 	.byte	0x65, 0x70, 0x5f, 0x73, 0x72, 0x63, 0x2f, 0x69, 0x6e, 0x63, 0x6c, 0x75, 0x64, 0x65, 0x2f, 0x63
        /*0048*/ 	.byte	0x75, 0x74, 0x65, 0x2f, 0x70, 0x6f, 0x69, 0x6e, 0x74, 0x65, 0x72, 0x5f, 0x66, 0x6c, 0x61, 0x67
        /*0058*/ 	.byte	0x67, 0x65, 0x64, 0x2e, 0x68, 0x70, 0x70, 0x00
	.type		$str$23,@object
	.size		$str$23,(__unnamed_2 - $str$23)
$str$23:
        /*0060*/ 	.byte	0x2f, 0x74, 0x6d, 0x70, 0x2f, 0x63, 0x75, 0x74, 0x6c, 0x61, 0x73, 0x73, 0x5f, 0x73, 0x77, 0x65
        /*0070*/ 	.byte	0x65, 0x70, 0x5f, 0x73, 0x72, 0x63, 0x2f, 0x69, 0x6e, 0x63, 0x6c, 0x75, 0x64, 0x65, 0x2f, 0x63
        /*0080*/ 	.byte	0x75, 0x74, 0x6c, 0x61, 0x73, 0x73, 0x2f, 0x67, 0x65, 0x6d, 0x6d, 0x2f, 0x63, 0x6f, 0x6c, 0x6c
        /*0090*/ 	.byte	0x65, 0x63, 0x74, 0x69, 0x76, 0x65, 0x2f, 0x73, 0x6d, 0x39, 0x30, 0x5f, 0x6d, 0x6d, 0x61, 0x5f
        /*00a0*/ 	.byte	0x74, 0x6d, 0x61, 0x5f, 0x67, 0x6d, 0x6d, 0x61, 0x5f, 0x73, 0x73, 0x5f, 0x77, 0x61, 0x72, 0x70
        /*00b0*/ 	.byte	0x73, 0x70, 0x65, 0x63, 0x69, 0x61, 0x6c, 0x69, 0x7a, 0x65, 0x64, 0x2e, 0x68, 0x70, 0x70, 0x00
	.type		__unnamed_2,@object
	.size		__unnamed_2,(__unnamed_1 - __unnamed_2)
__unnamed_2:
        /*00c0*/ 	.byte	0x61, 0x75, 0x74, 0x6f, 0x20, 0x63, 0x75, 0x74, 0x65, 0x3a, 0x3a, 0x61, 0x73, 0x5f, 0x70, 0x6f
        /* <DEDUP_REMOVED lines=27> */
        /*0280*/ 	.byte	0x3c, 0x34, 0x30, 0x39, 0x36, 0x3e, 0x3e, 0x3e, 0x3e, 0x3e, 0x5d, 0x00
	.type		__unnamed_1,@object
	.size		__unnamed_1,(.L_0 - __unnamed_1)
__unnamed_1:
        /* <DEDUP_REMOVED lines=182> */
.L_0:


//--------------------- .nv.shared._ZN7cutlass13device_kernelINS_4gemm6kernel13GemmUniversalIN4cute5tupleIJiiiiEEENS1_10collective13CollectiveMmaINS1_34MainloopSm90TmaGmmaWarpSpecializedILi8ENS5_IJNS4_1CILi2EEENSA_ILi1EEESC_EEENS1_35KernelTmaWarpSpecializedCooperativeEEENS5_IJNSA_ILi128EEENSA_ILi64EEESH_EEENS_10bfloat16_tENS5_IJlSC_lEEESJ_SK_NS4_8TiledMMAINS4_8MMA_AtomIJNS4_4SM904GMMA27MMA_64x64x16_F32BF16BF16_SSILNSO_5MajorE0ELSQ_0ELNSO_7ScaleInE1ELSR_1EEEEEENS4_6LayoutISD_NS5_IJSC_NSA_ILi0EEESV_EEEEENS5_IJNS4_10UnderscoreESY_SY_EEEEENS4_13SM90_TMA_LOADENS4_14ComposedLayoutINS4_7SwizzleILi3ELi4ELi3EEENS4_18smem_ptr_flag_bitsILi16EEENSU_INS5_IJNSA_ILi8EEESH_EEENS5_IJSH_SC_EEEEEEEvNS4_8identityENS4_23SM90_TMA_LOAD_MULTICASTES1B_vS1C_EENS_8epilogue10collective18CollectiveEpilogueINS1F_22Sm90TmaWarpSpecializedILi3ELi2ELi16ELb1ELb0EEEJSI_NS5_IJSG_NSA_ILi32EEEEEESJ_SK_SJ_SK_NS1F_6fusion15FusionCallbacksIS1J_NS1M_13LinCombEltActINS1F_6thread4ReLuESJ_fSJ_fLNS_15FloatRoundStyleE2EEESI_S1L_JEEES11_NS12_INS13_ILi2ELi4ELi3EEES16_NSU_INS5_IJS17_S1K_EEENS5_IJS1K_SC_EEEEEEENS4_17SM75_U32x4_LDSM_NENS4_14SM90_TMA_STOREES1Y_NS4_17SM90_U32x4_STSM_NENS4_9Copy_AtomIJS21_NS_6half_tEEEEvEEEvvEEEEvNT_6ParamsE --------------------------
	.section	.nv.shared._ZN7cutlass13device_kernelINS_4gemm6kernel13GemmUniversalIN4cute5tupleIJiiiiEEENS1_10collective13CollectiveMmaINS1_34MainloopSm90TmaGmmaWarpSpecializedILi8ENS5_IJNS4_1CILi2EEENSA_ILi1EEESC_EEENS1_35KernelTmaWarpSpecializedCooperativeEEENS5_IJNSA_ILi128EEENSA_ILi64EEESH_EEENS_10bfloat16_tENS5_IJlSC_lEEESJ_SK_NS4_8TiledMMAINS4_8MMA_AtomIJNS4_4SM904GMMA27MMA_64x64x16_F32BF16BF16_SSILNSO_5MajorE0ELSQ_0ELNSO_7ScaleInE1ELSR_1EEEEEENS4_6LayoutISD_NS5_IJSC_NSA_ILi0EEESV_EEEEENS5_IJNS4_10UnderscoreESY_SY_EEEEENS4_13SM90_TMA_LOADENS4_14ComposedLayoutINS4_7SwizzleILi3ELi4ELi3EEENS4_18smem_ptr_flag_bitsILi16EEENSU_INS5_IJNSA_ILi8EEESH_EEENS5_IJSH_SC_EEEEEEEvNS4_8identityENS4_23SM90_TMA_LOAD_MULTICASTES1B_vS1C_EENS_8epilogue10collective18CollectiveEpilogueINS1F_22Sm90TmaWarpSpecializedILi3ELi2ELi16ELb1ELb0EEEJSI_NS5_IJSG_NSA_ILi32EEEEEESJ_SK_SJ_SK_NS1F_6fusion15FusionCallbacksIS1J_NS1M_13LinCombEltActINS1F_6thread4ReLuESJ_fSJ_fLNS_15FloatRoundStyleE2EEESI_S1L_JEEES11_NS12_INS13_ILi2ELi4ELi3EEES16_NSU_INS5_IJS17_S1K_EEENS5_IJS1K_SC_EEEEEEENS4_17SM75_U32x4_LDSM_NENS4_14SM90_TMA_STOREES1Y_NS4_17SM90_U32x4_STSM_NENS4_9Copy_AtomIJS21_NS_6half_tEEEEvEEEvvEEEEvNT_6ParamsE,"aw",@nobits
	.sectionflags	@""
	.align	16
	.zero		1024


//--------------------- .nv.shared.reserved.0     --------------------------
	.section	.nv.shared.reserved.0,"aw",@nobits
	.weak		__nv_reservedSMEM_offset_0_alias
	.size		__nv_reservedSMEM_offset_0_alias, 0, 0
	.other		__nv_reservedSMEM_offset_0_alias,@"STO_CUDA_RESERVED_SHARED STV_DEFAULT"
__nv_reservedSMEM_offset_0_alias:
	.zero		0


//--------------------- .nv.global                --------------------------
	.section	.nv.global,"aw",@nobits
.nv.global:
	.type		_ZN39_INTERNAL_3fa952ba_4_k_cu_d8cebe05_29514cute1_E,@object
	.size		_ZN39_INTERNAL_3fa952ba_4_k_cu_d8cebe05_29514cute1_E,(_ZN39_INTERNAL_3fa952ba_4_k_cu_d8cebe05_29514cuda3std3__45__cpo6cbeginE - _ZN39_INTERNAL_3fa952ba_4_k_cu_d8cebe05_29514cute1_E)
_ZN39_INTERNAL_3fa952ba_4_k_cu_d8cebe05_29514cute1_E:
	.zero		1
	.type		_ZN39_INTERNAL_3fa952ba_4_k_cu_d8cebe05_29514cuda3std3__45__cpo6cbeginE,@object
	.size		_ZN39_INTERNAL_3fa952ba_4_k_cu_d8cebe05_29514cuda3std3__45__cpo6cbeginE,(_ZN39_INTERNAL_3fa952ba_4_k_cu_d8cebe05_29514cuda3std3__48in_placeE - _ZN39_INTERNAL_3fa952ba_4_k_cu_d8cebe05_29514cuda3std3__45__cpo6cbeginE)
_ZN39_INTERNAL_3fa952ba_4_k_cu_d8cebe05_29514cuda3std3__45__cpo6cbeginE:
	.zero		1
	.type		_ZN39_INTERNAL_3fa952ba_4_k_cu_d8cebe05_29514cuda3std3__48in_placeE,@object
	.size		_ZN39_INTERNAL_3fa952ba_4_k_cu_d8cebe05_29514cuda3std3__48in_placeE,(_ZN39_INTERNAL_3fa952ba_4_k_cu_d8cebe05_29514cuda3std6ranges3__45__cpo9iter_moveE - _ZN39_INTERNAL_3fa952ba_4_k_cu_d8cebe05_29514cuda3std3__48in_placeE)
_ZN39_INTERNAL_3fa952ba_4_k_cu_d8cebe05_29514cuda3std3__48in_placeE:
	.zero		1
	.type		_ZN39_INTERNAL_3fa952ba_4_k_cu_d8cebe05_29514cuda3std6ranges3__45__cpo9iter_moveE,@object
	.size		_ZN39_INTERNAL_3fa952ba_4_k_cu_d8cebe05_29514cuda3std6ranges3__45__cpo9iter_moveE,(_ZN39_INTERNAL_3fa952ba_4_k_cu_d8cebe05_29514cuda3std3__45__cpo5beginE - _ZN39_INTERNAL_3fa952ba_4_k_cu_d8cebe05_29514cuda3std6ranges3__45__cpo9iter_moveE)
_ZN39_INTERNAL_3fa952ba_4_k_cu_d8cebe05_29514cuda3std6ranges3__45__cpo9iter_moveE:
	.zero		1
	.type		_ZN39_INTERNAL_3fa952ba_4_k_cu_d8cebe05_29514cuda3std3__45__cpo5beginE,@object
	.size		_ZN39_INTERNAL_3fa952ba_4_k_cu_d8cebe05_29514cuda3std3__45__cpo5beginE,(_ZN39_INTERNAL_3fa952ba_4_k_cu_d8cebe05_29514cuda3std3__441_GLOBAL__N__3fa952ba_4_k_cu_d8cebe05_29516ignoreE - _ZN39_INTERNAL_3fa952ba_4_k_cu_d8cebe05_29514cuda3std3__45__cpo5beginE)
_ZN39_INTERNAL_3fa952ba_4_k_cu_d8cebe05_29514cuda3std3__45__cpo5beginE:
	.zero		1
	.type		_ZN39_INTERNAL_3fa952ba_4_k_cu_d8cebe05_29514cuda3std3__441_GLOBAL__N__3fa952ba_4_k_cu_d8cebe05_29516ignoreE,@object
	.size		_ZN39_INTERNAL_3fa952ba_4_k_cu_d8cebe05_29514cuda3std3__441_GLOBAL__N__3fa952ba_4_k_cu_d8cebe05_29516ignoreE,(_ZN39_INTERNAL_3fa952ba_4_k_cu_d8cebe05_29514cute7productE - _ZN39_INTERNAL_3fa952ba_4_k_cu_d8cebe05_29514cuda3std3__441_GLOBAL__N__3fa952ba_4_k_cu_d8cebe05_29516ignoreE)
_ZN39_INTERNAL_3fa952ba_4_k_cu_d8cebe05_29514cuda3std3__441_GLOBAL__N__3fa952ba_4_k_cu_d8cebe05_29516ignoreE:
	.zero		1
	.type		_ZN39_INTERNAL_3fa952ba_4_k_cu_d8cebe05_29514cute7productE,@object
	.size		_ZN39_INTERNAL_3fa952ba_4_k_cu_d8cebe05_29514cute7productE,(_ZN39_INTERNAL_3fa952ba_4_k_cu_d8cebe05_29514cuda3std3__45__cpo3endE - _ZN39_INTERNAL_3fa952ba_4_k_cu_d8cebe05_29514cute7productE)
_ZN39_INTERNAL_3fa952ba_4_k_cu_d8cebe05_29514cute7productE:
	.zero		1
	.type		_ZN39_INTERNAL_3fa952ba_4_k_cu_d8cebe05_29514cuda3std3__45__cpo3endE,@object
	.size		_ZN39_INTERNAL_3fa952ba_4_k_cu_d8cebe05_29514cuda3std3__45__cpo3endE,(_ZN39_INTERNAL_3fa952ba_4_k_cu_d8cebe05_29514cuda3std3__419piecewise_constructE - _ZN39_INTERNAL_3fa952ba_4_k_cu_d8cebe05_29514cuda3std3__45__cpo3endE)
_ZN39_INTERNAL_3fa952ba_4_k_cu_d8cebe05_29514cuda3std3__45__cpo3endE:
	.zero		1
	.type		_ZN39_INTERNAL_3fa952ba_4_k_cu_d8cebe05_29514cuda3std3__419piecewise_constructE,@object
	.size		_ZN39_INTERNAL_3fa952ba_4_k_cu_d8cebe05_29514cuda3std3__419piecewise_constructE,(_ZN39_INTERNAL_3fa952ba_4_k_cu_d8cebe05_29514cuda3std3__45__cpo4cendE - _ZN39_INTERNAL_3fa952ba_4_k_cu_d8cebe05_29514cuda3std3__419piecewise_constructE)
_ZN39_INTERNAL_3fa952ba_4_k_cu_d8cebe05_29514cuda3std3__419piecewise_constructE:
	.zero		1
	.type		_ZN39_INTERNAL_3fa952ba_4_k_cu_d8cebe05_29514cuda3std3__45__cpo4cendE,@object
	.size		_ZN39_INTERNAL_3fa952ba_4_k_cu_d8cebe05_29514cuda3std3__45__cpo4cendE,(_ZN39_INTERNAL_3fa952ba_4_k_cu_d8cebe05_29514cuda3std6ranges3__45__cpo4swapE - _ZN39_INTERNAL_3fa952ba_4_k_cu_d8cebe05_29514cuda3std3__45__cpo4cendE)
_ZN39_INTERNAL_3fa952ba_4_k_cu_d8cebe05_29514cuda3std3__45__cpo4cendE:
	.zero		1
	.type		_ZN39_INTERNAL_3fa952ba_4_k_cu_d8cebe05_29514cuda3std6ranges3__45__cpo4swapE,@object
	.size		_ZN39_INTERNAL_3fa952ba_4_k_cu_d8cebe05_29514cuda3std6ranges3__45__cpo4swapE,(.L_9 - _ZN39_INTERNAL_3fa952ba_4_k_cu_d8cebe05_29514cuda3std6ranges3__45__cpo4swapE)
_ZN39_INTERNAL_3fa952ba_4_k_cu_d8cebe05_29514cuda3std6ranges3__45__cpo4swapE:
	.zero		1
.L_9:


//--------------------- .nv.constant0._ZN7cutlass13device_kernelINS_4gemm6kernel13GemmUniversalIN4cute5tupleIJiiiiEEENS1_10collective13CollectiveMmaINS1_34MainloopSm90TmaGmmaWarpSpecializedILi8ENS5_IJNS4_1CILi2EEENSA_ILi1EEESC_EEENS1_35KernelTmaWarpSpecializedCooperativeEEENS5_IJNSA_ILi128EEENSA_ILi64EEESH_EEENS_10bfloat16_tENS5_IJlSC_lEEESJ_SK_NS4_8TiledMMAINS4_8MMA_AtomIJNS4_4SM904GMMA27MMA_64x64x16_F32BF16BF16_SSILNSO_5MajorE0ELSQ_0ELNSO_7ScaleInE1ELSR_1EEEEEENS4_6LayoutISD_NS5_IJSC_NSA_ILi0EEESV_EEEEENS5_IJNS4_10UnderscoreESY_SY_EEEEENS4_13SM90_TMA_LOADENS4_14ComposedLayoutINS4_7SwizzleILi3ELi4ELi3EEENS4_18smem_ptr_flag_bitsILi16EEENSU_INS5_IJNSA_ILi8EEESH_EEENS5_IJSH_SC_EEEEEEEvNS4_8identityENS4_23SM90_TMA_LOAD_MULTICASTES1B_vS1C_EENS_8epilogue10collective18CollectiveEpilogueINS1F_22Sm90TmaWarpSpecializedILi3ELi2ELi16ELb1ELb0EEEJSI_NS5_IJSG_NSA_ILi32EEEEEESJ_SK_SJ_SK_NS1F_6fusion15FusionCallbacksIS1J_NS1M_13LinCombEltActINS1F_6thread4ReLuESJ_fSJ_fLNS_15FloatRoundStyleE2EEESI_S1L_JEEES11_NS12_INS13_ILi2ELi4ELi3EEES16_NSU_INS5_IJS17_S1K_EEENS5_IJS1K_SC_EEEEEEENS4_17SM75_U32x4_LDSM_NENS4_14SM90_TMA_STOREES1Y_NS4_17SM90_U32x4_STSM_NENS4_9Copy_AtomIJS21_NS_6half_tEEEEvEEEvvEEEEvNT_6ParamsE --------------------------
	.section	.nv.constant0._ZN7cutlass13device_kernelINS_4gemm6kernel13GemmUniversalIN4cute5tupleIJiiiiEEENS1_10collective13CollectiveMmaINS1_34MainloopSm90TmaGmmaWarpSpecializedILi8ENS5_IJNS4_1CILi2EEENSA_ILi1EEESC_EEENS1_35KernelTmaWarpSpecializedCooperativeEEENS5_IJNSA_ILi128EEENSA_ILi64EEESH_EEENS_10bfloat16_tENS5_IJlSC_lEEESJ_SK_NS4_8TiledMMAINS4_8MMA_AtomIJNS4_4SM904GMMA27MMA_64x64x16_F32BF16BF16_SSILNSO_5MajorE0ELSQ_0ELNSO_7ScaleInE1ELSR_1EEEEEENS4_6LayoutISD_NS5_IJSC_NSA_ILi0EEESV_EEEEENS5_IJNS4_10UnderscoreESY_SY_EEEEENS4_13SM90_TMA_LOADENS4_14ComposedLayoutINS4_7SwizzleILi3ELi4ELi3EEENS4_18smem_ptr_flag_bitsILi16EEENSU_INS5_IJNSA_ILi8EEESH_EEENS5_IJSH_SC_EEEEEEEvNS4_8identityENS4_23SM90_TMA_LOAD_MULTICASTES1B_vS1C_EENS_8epilogue10collective18CollectiveEpilogueINS1F_22Sm90TmaWarpSpecializedILi3ELi2ELi16ELb1ELb0EEEJSI_NS5_IJSG_NSA_ILi32EEEEEESJ_SK_SJ_SK_NS1F_6fusion15FusionCallbacksIS1J_NS1M_13LinCombEltActINS1F_6thread4ReLuESJ_fSJ_fLNS_15FloatRoundStyleE2EEESI_S1L_JEEES11_NS12_INS13_ILi2ELi4ELi3EEES16_NSU_INS5_IJS17_S1K_EEENS5_IJS1K_SC_EEEEEEENS4_17SM75_U32x4_LDSM_NENS4_14SM90_TMA_STOREES1Y_NS4_17SM90_U32x4_STSM_NENS4_9Copy_AtomIJS21_NS_6half_tEEEEvEEEvvEEEEvNT_6ParamsE,"a",@progbits
	.sectionflags	@""
	.align	4
.nv.constant0._ZN7cutlass13device_kernelINS_4gemm6kernel13GemmUniversalIN4cute5tupleIJiiiiEEENS1_10collective13CollectiveMmaINS1_34MainloopSm90TmaGmmaWarpSpecializedILi8ENS5_IJNS4_1CILi2EEENSA_ILi1EEESC_EEENS1_35KernelTmaWarpSpecializedCooperativeEEENS5_IJNSA_ILi128EEENSA_ILi64EEESH_EEENS_10bfloat16_tENS5_IJlSC_lEEESJ_SK_NS4_8TiledMMAINS4_8MMA_AtomIJNS4_4SM904GMMA27MMA_64x64x16_F32BF16BF16_SSILNSO_5MajorE0ELSQ_0ELNSO_7ScaleInE1ELSR_1EEEEEENS4_6LayoutISD_NS5_IJSC_NSA_ILi0EEESV_EEEEENS5_IJNS4_10UnderscoreESY_SY_EEEEENS4_13SM90_TMA_LOADENS4_14ComposedLayoutINS4_7SwizzleILi3ELi4ELi3EEENS4_18smem_ptr_flag_bitsILi16EEENSU_INS5_IJNSA_ILi8EEESH_EEENS5_IJSH_SC_EEEEEEEvNS4_8identityENS4_23SM90_TMA_LOAD_MULTICASTES1B_vS1C_EENS_8epilogue10collective18CollectiveEpilogueINS1F_22Sm90TmaWarpSpecializedILi3ELi2ELi16ELb1ELb0EEEJSI_NS5_IJSG_NSA_ILi32EEEEEESJ_SK_SJ_SK_NS1F_6fusion15FusionCallbacksIS1J_NS1M_13LinCombEltActINS1F_6thread4ReLuESJ_fSJ_fLNS_15FloatRoundStyleE2EEESI_S1L_JEEES11_NS12_INS13_ILi2ELi4ELi3EEES16_NSU_INS5_IJS17_S1K_EEENS5_IJS1K_SC_EEEEEEENS4_17SM75_U32x4_LDSM_NENS4_14SM90_TMA_STOREES1Y_NS4_17SM90_U32x4_STSM_NENS4_9Copy_AtomIJS21_NS_6half_tEEEEvEEEvvEEEEvNT_6ParamsE:
	.zero		2432


//--------------------- SYMBOLS --------------------------

	.type		.nv.reservedSmem.offset0,@object
	.size		.nv.reservedSmem.offset0,0x4
	.type		__assertfail,@function
